	.target	sm_100a

	.elftype	@"ET_EXEC"


//--------------------- .note.nv.tkinfo           --------------------------
	.section	.note.nv.tkinfo,"",@"SHT_NOTE"
	.sectionflags	@"SHF_NOTE_NV_TKINFO"
	.tkinfo
        /*0018*/ 	.word	0x00000081
        /*0030*/ 	.string	""
        /*0030*/ 	.string	"ptxas-blackwell"
        /*0030*/ 	.string	"Cuda compilation tools, release 12.9, V12.9.86"
        /*0030*/ 	.string	"Build cuda_12.9.r12.9/compiler.36037853_0"
        /*0030*/ 	.string	"-v  -suppress-debug-info  -lineinfo  -arch sm_100a "



//--------------------- .note.nv.cuver            --------------------------
	.section	.note.nv.cuver,"",@"SHT_NOTE"
	.sectionflags	@"SHF_NOTE_NV_CUVER"
        /*0018*/ 	.short	0x0001
        /*001a*/ 	.short	0x0064
        /*001c*/ 	.short	0x0001
        /*001e*/ 	.short	0x0000
        /*0020*/ 	.short	0x0001
        /*0022*/ 	.short	0x0000


//--------------------- .nv.info                  --------------------------
	.section	.nv.info,"",@"SHT_CUDA_INFO"
	.align	4


	//----- nvinfo : EIATTR_REGCOUNT
	.align		4
        /*0000*/ 	.byte	0x04, 0x2f
        /*0002*/ 	.short	(.L_4 - .L_3)
	.align		4
.L_3:
        /*0004*/ 	.word	index@(gluon_tcgen05)
        /*0008*/ 	.word	0x000000aa


	//----- nvinfo : EIATTR_FRAME_SIZE
	.align		4
.L_4:
        /*000c*/ 	.byte	0x04, 0x11
        /*000e*/ 	.short	(.L_6 - .L_5)
	.align		4
.L_5:
        /*0010*/ 	.word	index@($__internal_2_$__cuda_sm10x_tcgen05_guardrail_trap_unallocated_columns_being_dealloced)
        /*0014*/ 	.word	0x00000000


	//----- nvinfo : EIATTR_FRAME_SIZE
	.align		4
.L_6:
        /*0018*/ 	.byte	0x04, 0x11
        /*001a*/ 	.short	(.L_8 - .L_7)
	.align		4
.L_7:
        /*001c*/ 	.word	index@($__internal_1_$__cuda_sm10x_tcgen05_guardrail_trap_phase_invalid_during_alloc)
        /*0020*/ 	.word	0x00000000


	//----- nvinfo : EIATTR_FRAME_SIZE
	.align		4
.L_8:
        /*0024*/ 	.byte	0x04, 0x11
        /*0026*/ 	.short	(.L_10 - .L_9)
	.align		4
.L_9:
        /*0028*/ 	.word	index@($__internal_0_$__cuda_sm10x_tcgen05_guardrail_trap_col_being_dealloced_not_returned_by_alloc)
        /*002c*/ 	.word	0x00000000


	//----- nvinfo : EIATTR_FRAME_SIZE
	.align		4
.L_10:
        /*0030*/ 	.byte	0x04, 0x11
        /*0032*/ 	.short	(.L_12 - .L_11)
	.align		4
.L_11:
        /*0034*/ 	.word	index@(gluon_tcgen05)
        /*0038*/ 	.word	0x00000000


	//----- nvinfo : EIATTR_MIN_STACK_SIZE
	.align		4
.L_12:
        /*003c*/ 	.byte	0x04, 0x12
        /*003e*/ 	.short	(.L_14 - .L_13)
	.align		4
.L_13:
        /*0040*/ 	.word	index@(gluon_tcgen05)
        /*0044*/ 	.word	0x00000000
.L_14:


//--------------------- .nv.info.gluon_tcgen05    --------------------------
	.section	.nv.info.gluon_tcgen05,"",@"SHT_CUDA_INFO"
	.sectionflags	@""
	.align	4


	//----- nvinfo : EIATTR_CUDA_API_VERSION
	.align		4
        /*0000*/ 	.byte	0x04, 0x37
        /*0002*/ 	.short	(.L_16 - .L_15)
.L_15:
        /*0004*/ 	.word	0x00000081


	//----- nvinfo : EIATTR_KPARAM_INFO
	.align		4
.L_16:
        /*0008*/ 	.byte	0x04, 0x17
        /*000a*/ 	.short	(.L_18 - .L_17)
.L_17:
        /*000c*/ 	.word	0x00000000
        /*0010*/ 	.short	0x000a
        /*0012*/ 	.short	0x0048
        /*0014*/ 	.byte	0x00, 0xf4, 0x21, 0x00


	//----- nvinfo : EIATTR_KPARAM_INFO
	.align		4
.L_18:
        /*0018*/ 	.byte	0x04, 0x17
        /*001a*/ 	.short	(.L_20 - .L_19)
.L_19:
        /*001c*/ 	.word	0x00000000
        /*0020*/ 	.short	0x0009
        /*0022*/ 	.short	0x0040
        /*0024*/ 	.byte	0x00, 0xf4, 0x21, 0x00


	//----- nvinfo : EIATTR_KPARAM_INFO
	.align		4
.L_20:
        /*0028*/ 	.byte	0x04, 0x17
        /*002a*/ 	.short	(.L_22 - .L_21)
.L_21:
        /*002c*/ 	.word	0x00000000
        /*0030*/ 	.short	0x0008
        /*0032*/ 	.short	0x0038
        /*0034*/ 	.byte	0x00, 0xf0, 0x21, 0x00


	//----- nvinfo : EIATTR_KPARAM_INFO
	.align		4
.L_22:
        /*0038*/ 	.byte	0x04, 0x17
        /*003a*/ 	.short	(.L_24 - .L_23)
.L_23:
        /*003c*/ 	.word	0x00000000
        /*0040*/ 	.short	0x0007
        /*0042*/ 	.short	0x0030
        /*0044*/ 	.byte	0x00, 0xf0, 0x21, 0x00


	//----- nvinfo : EIATTR_KPARAM_INFO
	.align		4
.L_24:
        /*0048*/ 	.byte	0x04, 0x17
        /*004a*/ 	.short	(.L_26 - .L_25)
.L_25:
        /*004c*/ 	.word	0x00000000
        /*0050*/ 	.short	0x0006
        /*0052*/ 	.short	0x0028
        /*0054*/ 	.byte	0x00, 0xf0, 0x21, 0x00


	//----- nvinfo : EIATTR_KPARAM_INFO
	.align		4
.L_26:
        /*0058*/ 	.byte	0x04, 0x17
        /*005a*/ 	.short	(.L_28 - .L_27)
.L_27:
        /*005c*/ 	.word	0x00000000
        /*0060*/ 	.short	0x0005
        /*0062*/ 	.short	0x0020
        /*0064*/ 	.byte	0x00, 0xf0, 0x11, 0x00


	//----- nvinfo : EIATTR_KPARAM_INFO
	.align		4
.L_28:
        /*0068*/ 	.byte	0x04, 0x17
        /*006a*/ 	.short	(.L_30 - .L_29)
.L_29:
        /*006c*/ 	.word	0x00000000
        /*0070*/ 	.short	0x0004
        /*0072*/ 	.short	0x001c
        /*0074*/ 	.byte	0x00, 0xf0, 0x11, 0x00


	//----- nvinfo : EIATTR_KPARAM_INFO
	.align		4
.L_30:
        /*0078*/ 	.byte	0x04, 0x17
        /*007a*/ 	.short	(.L_32 - .L_31)
.L_31:
        /*007c*/ 	.word	0x00000000
        /*0080*/ 	.short	0x0003
        /*0082*/ 	.short	0x0018
        /*0084*/ 	.byte	0x00, 0xf0, 0x11, 0x00


	//----- nvinfo : EIATTR_KPARAM_INFO
	.align		4
.L_32:
        /*0088*/ 	.byte	0x04, 0x17
        /*008a*/ 	.short	(.L_34 - .L_33)
.L_33:
        /*008c*/ 	.word	0x00000000
        /*0090*/ 	.short	0x0002
        /*0092*/ 	.short	0x0010
        /*0094*/ 	.byte	0x00, 0xf4, 0x21, 0x00


	//----- nvinfo : EIATTR_KPARAM_INFO
	.align		4
.L_34:
        /*0098*/ 	.byte	0x04, 0x17
        /*009a*/ 	.short	(.L_36 - .L_35)
.L_35:
        /*009c*/ 	.word	0x00000000
        /*00a0*/ 	.short	0x0001
        /*00a2*/ 	.short	0x0008
        /*00a4*/ 	.byte	0x00, 0xf4, 0x21, 0x00


	//----- nvinfo : EIATTR_KPARAM_INFO
	.align		4
.L_36:
        /*00a8*/ 	.byte	0x04, 0x17
        /*00aa*/ 	.short	(.L_38 - .L_37)
.L_37:
        /*00ac*/ 	.word	0x00000000
        /*00b0*/ 	.short	0x0000
        /*00b2*/ 	.short	0x0000
        /*00b4*/ 	.byte	0x00, 0xf4, 0x21, 0x00


	//----- nvinfo : EIATTR_AT_ENTRY_FRAGMENTS
	.align		4
.L_38:
        /*00b8*/ 	.byte	0x04, 0x4f
        /*00ba*/ 	.short	(.L_40 - .L_39)


	//   ....[0]....
.L_39:
        /*00bc*/ 	.word	0x00000004


	//----- nvinfo : EIATTR_RESERVED_SMEM_USED
	.align		4
.L_40:
        /*00c0*/ 	.byte	0x01, 0x41
	.zero		2


	//----- nvinfo : EIATTR_SPARSE_MMA_MASK
	.align		4
        /*00c4*/ 	.byte	0x03, 0x50
        /*00c6*/ 	.short	0x0000


	//----- nvinfo : EIATTR_TCGEN05_1CTA_USED
	.align		4
        /*00c8*/ 	.byte	0x01, 0x51
	.zero		2


	//----- nvinfo : EIATTR_MAXREG_COUNT
	.align		4
        /*00cc*/ 	.byte	0x03, 0x1b
        /*00ce*/ 	.short	0x00ff


	//----- nvinfo : EIATTR_NUM_BARRIERS
	.align		4
        /*00d0*/ 	.byte	0x02, 0x4c
        /*00d2*/ 	.byte	0x01
	.zero		1


	//----- nvinfo : EIATTR_INT_WARP_WIDE_INSTR_OFFSETS
	.align		4
        /*00d4*/ 	.byte	0x04, 0x31
        /*00d6*/ 	.short	(.L_42 - .L_41)


	//   ....[0]....
.L_41:
        /*00d8*/ 	.word	0x00001640


	//   ....[1]....
        /*00dc*/ 	.word	0x00001660


	//   ....[2]....
        /*00e0*/ 	.word	0x000016f0


	//   ....[3]....
        /*00e4*/ 	.word	0x000018d0


	//   ....[4]....
        /*00e8*/ 	.word	0x000018e0


	//   ....[5]....
        /*00ec*/ 	.word	0x00001940


	//   ....[6]....
        /*00f0*/ 	.word	0x00001950


	//   ....[7]....
        /*00f4*/ 	.word	0x00001bb0


	//   ....[8]....
        /*00f8*/ 	.word	0x00001bc0


	//   ....[9]....
        /*00fc*/ 	.word	0x00001d50


	//   ....[10]....
        /*0100*/ 	.word	0x00001d80


	//   ....[11]....
        /*0104*/ 	.word	0x00001da0


	//   ....[12]....
        /*0108*/ 	.word	0x00001de0


	//   ....[13]....
        /*010c*/ 	.word	0x00002010


	//   ....[14]....
        /*0110*/ 	.word	0x00002020


	//   ....[15]....
        /*0114*/ 	.word	0x00002260


	//   ....[16]....
        /*0118*/ 	.word	0x00002270


	//   ....[17]....
        /*011c*/ 	.word	0x00002e80


	//   ....[18]....
        /*0120*/ 	.word	0x00002ed0


	//----- nvinfo : EIATTR_COOP_GROUP_MASK_REGIDS
	.align		4
.L_42:
        /*0124*/ 	.byte	0x04, 0x29
        /*0126*/ 	.short	(.L_44 - .L_43)


	//   ....[0]....
.L_43:
        /*0128*/ 	.word	0xffffffff


	//   ....[1]....
        /*012c*/ 	.word	0xffffffff


	//   ....[2]....
        /*0130*/ 	.word	0xffffffff


	//   ....[3]....
        /*0134*/ 	.word	0xffffffff


	//   ....[4]....
        /*0138*/ 	.word	0xffffffff


	//   ....[5]....
        /*013c*/ 	.word	0xffffffff


	//   ....[6]....
        /*0140*/ 	.word	0xffffffff


	//   ....[7]....
        /*0144*/ 	.word	0xffffffff


	//   ....[8]....
        /*0148*/ 	.word	0xffffffff


	//   ....[9]....
        /*014c*/ 	.word	0xffffffff


	//----- nvinfo : EIATTR_COOP_GROUP_INSTR_OFFSETS
	.align		4
.L_44:
        /*0150*/ 	.byte	0x04, 0x28
        /*0152*/ 	.short	(.L_46 - .L_45)


	//   ....[0]....
.L_45:
        /*0154*/ 	.word	0x00000050


	//   ....[1]....
        /*0158*/ 	.word	0x00000310


	//   ....[2]....
        /*015c*/ 	.word	0x000004f0


	//   ....[3]....
        /*0160*/ 	.word	0x000009a0


	//   ....[4]....
        /*0164*/ 	.word	0x00000ae0


	//   ....[5]....
        /*0168*/ 	.word	0x00000f50


	//   ....[6]....
        /*016c*/ 	.word	0x00001090


	//   ....[7]....
        /*0170*/ 	.word	0x000014e0


	//   ....[8]....
        /*0174*/ 	.word	0x00002d10


	//   ....[9]....
        /*0178*/ 	.word	0x00002f80


	//----- nvinfo : EIATTR_VRC_CTA_INIT_COUNT
	.align		4
.L_46:
        /*017c*/ 	.byte	0x02, 0x4a
        /*017e*/ 	.byte	0x80
	.zero		1


	//----- nvinfo : EIATTR_MBARRIER_INSTR_OFFSETS
	.align		4
        /*0180*/ 	.byte	0x04, 0x39
        /*0182*/ 	.short	(.L_48 - .L_47)


	//   ....[0]....
.L_47:
        /*0184*/ 	.word	0x00001710
        /*0188*/ 	.word	0x000000ff
        /*018c*/ 	.word	0x0000c000
        /*0190*/ 	.short	0x0100
        /*0192*/ 	.byte	0x0c
	.zero		1


	//   ....[1]....
        /*0194*/ 	.word	0x00001720
        /*0198*/ 	.word	0x000000ff
        /*019c*/ 	.word	0x0000c010
        /*01a0*/ 	.short	0x0100
        /*01a2*/ 	.byte	0x0c
	.zero		1


	//   ....[2]....
        /*01a4*/ 	.word	0x000017d0
        /*01a8*/ 	.word	0x000000ff
        /*01ac*/ 	.word	0x0000c008
        /*01b0*/ 	.short	0x0100
        /*01b2*/ 	.byte	0x0c
	.zero		1


	//   ....[3]....
        /*01b4*/ 	.word	0x000017e0
        /*01b8*/ 	.word	0x000000ff
        /*01bc*/ 	.word	0x0000c018
        /*01c0*/ 	.short	0x0100
        /*01c2*/ 	.byte	0x0c
	.zero		1


	//   ....[4]....
        /*01c4*/ 	.word	0x000019e0
        /*01c8*/ 	.word	0x000000ff
        /*01cc*/ 	.word	0x0000c000
        /*01d0*/ 	.short	0x010a
        /*01d2*/ 	.byte	0x0c
	.zero		1


	//   ....[5]....
        /*01d4*/ 	.word	0x00001c10
        /*01d8*/ 	.word	0x000000ff
        /*01dc*/ 	.word	0x0000c010
        /*01e0*/ 	.short	0x010a
        /*01e2*/ 	.byte	0x0c
	.zero		1


	//   ....[6]....
        /*01e4*/ 	.word	0x00001e60
        /*01e8*/ 	.word	0x000000ff
        /*01ec*/ 	.word	0x0000c000
        /*01f0*/ 	.short	0x010a
        /*01f2*/ 	.byte	0x12
	.zero		1


	//   ....[7]....
        /*01f4*/ 	.word	0x00002060
        /*01f8*/ 	.word	0x000000ff
        /*01fc*/ 	.word	0x0000c010
        /*0200*/ 	.short	0x010a
        /*0202*/ 	.byte	0x12
	.zero		1


	//   ....[8]....
        /*0204*/ 	.word	0x00002130
        /*0208*/ 	.word	0x000000ff
        /*020c*/ 	.word	0x0000c000
        /*0210*/ 	.short	0x0108
        /*0212*/ 	.byte	0x0c
	.zero		1


	//   ....[9]....
        /*0214*/ 	.word	0x00002140
        /*0218*/ 	.word	0x000000ff
        /*021c*/ 	.word	0x0000c010
        /*0220*/ 	.short	0x0108
        /*0222*/ 	.byte	0x0c
	.zero		1


	//   ....[10]....
        /*0224*/ 	.word	0x00002190
        /*0228*/ 	.word	0x000000ff
        /*022c*/ 	.word	0x0000c008
        /*0230*/ 	.short	0x0108
        /*0232*/ 	.byte	0x0c
	.zero		1


	//   ....[11]....
        /*0234*/ 	.word	0x000021a0
        /*0238*/ 	.word	0x000000ff
        /*023c*/ 	.word	0x0000c018
        /*0240*/ 	.short	0x0108
        /*0242*/ 	.byte	0x0c
	.zero		1


	//   ....[12]....
        /*0244*/ 	.word	0x00002fa0
        /*0248*/ 	.word	0x000000ff
        /*024c*/ 	.word	0x0000c000
        /*0250*/ 	.short	0x010a
        /*0252*/ 	.byte	0x0c
	.zero		1


	//   ....[13]....
        /*0254*/ 	.word	0x00002fd0
        /*0258*/ 	.word	0x000000ff
        /*025c*/ 	.word	0x0000c010
        /*0260*/ 	.short	0x010a
        /*0262*/ 	.byte	0x0c
	.zero		1


	//   ....[14]....
        /*0264*/ 	.word	0x00003000
        /*0268*/ 	.word	0x000000ff
        /*026c*/ 	.word	0x0000c000
        /*0270*/ 	.short	0x010a
        /*0272*/ 	.byte	0x12
	.zero		1


	//   ....[15]....
        /*0274*/ 	.word	0x00003030
        /*0278*/ 	.word	0x000000ff
        /*027c*/ 	.word	0x0000c010
        /*0280*/ 	.short	0x010a
        /*0282*/ 	.byte	0x12
	.zero		1


	//----- nvinfo : EIATTR_NUM_MBARRIERS
	.align		4
.L_48:
        /*0284*/ 	.byte	0x03, 0x38
        /*0286*/ 	.short	0x0004


	//----- nvinfo : EIATTR_EXIT_INSTR_OFFSETS
	.align		4
        /*0288*/ 	.byte	0x04, 0x1c
        /*028a*/ 	.short	(.L_50 - .L_49)


	//   ....[0]....
.L_49:
        /*028c*/ 	.word	0x00002f90


	//----- nvinfo : EIATTR_REQNTID
	.align		4
.L_50:
        /*0290*/ 	.byte	0x04, 0x10
        /*0292*/ 	.short	(.L_52 - .L_51)
.L_51:
        /*0294*/ 	.word	0x00000080
        /*0298*/ 	.word	0x00000001
        /*029c*/ 	.word	0x00000001


	//----- nvinfo : EIATTR_CRS_STACK_SIZE
	.align		4
.L_52:
        /*02a0*/ 	.byte	0x04, 0x1e
        /*02a2*/ 	.short	(.L_54 - .L_53)
.L_53:
        /*02a4*/ 	.word	0x00000000


	//----- nvinfo : EIATTR_CBANK_PARAM_SIZE
	.align		4
.L_54:
        /*02a8*/ 	.byte	0x03, 0x19
        /*02aa*/ 	.short	0x0050


	//----- nvinfo : EIATTR_PARAM_CBANK
	.align		4
        /*02ac*/ 	.byte	0x04, 0x0a
        /*02ae*/ 	.short	(.L_56 - .L_55)
	.align		4
.L_55:
        /*02b0*/ 	.word	index@(.nv.constant0.gluon_tcgen05)
        /*02b4*/ 	.short	0x0380
        /*02b6*/ 	.short	0x0050


	//----- nvinfo : EIATTR_SW_WAR
	.align		4
.L_56:
        /*02b8*/ 	.byte	0x04, 0x36
        /*02ba*/ 	.short	(.L_58 - .L_57)
.L_57:
        /*02bc*/ 	.word	0x00000008
.L_58:


//--------------------- .nv.compat                --------------------------
	.section	.nv.compat,"",@"SHT_CUDA_COMPAT_INFO"
	.align	4
        /*0000*/ 	.byte	0x02, 0x02, 0x02, 0x00, 0x02, 0x05, 0x05, 0x00, 0x02, 0x03, 0x03, 0x00, 0x02, 0x06, 0x01, 0x00


//--------------------- .nv.callgraph             --------------------------
	.section	.nv.callgraph,"",@"SHT_CUDA_CALLGRAPH"
	.align	4
	.sectionentsize	8
	.align		4
        /*0000*/ 	.word	0x00000000
	.align		4
        /*0004*/ 	.word	0xffffffff
	.align		4
        /*0008*/ 	.word	0x00000000
	.align		4
        /*000c*/ 	.word	0xfffffffe
	.align		4
        /*0010*/ 	.word	0x00000000
	.align		4
        /*0014*/ 	.word	0xfffffffd
	.align		4
        /*0018*/ 	.word	0x00000000
	.align		4
        /*001c*/ 	.word	0xfffffffc


//--------------------- .text.gluon_tcgen05       --------------------------
	.section	.text.gluon_tcgen05,"ax",@progbits
	.align	128
        .global         gluon_tcgen05
        .type           gluon_tcgen05,@function
        .size           gluon_tcgen05,(.L_x_77 - gluon_tcgen05)
        .other          gluon_tcgen05,@"STO_CUDA_ENTRY STV_DEFAULT"
gluon_tcgen05:
.text.gluon_tcgen05:
[----:B------:R-:W1:Y:S01]  /*0000*/  LDC R1, c[0x0][0x37c] ;  /* 0x0000df00ff017b82 */ /* 0x000e620000000800 */
[----:B------:R-:W2:Y:S02]  /*0010*/  S2R R0, SR_TID.X ;  /* 0x0000000000007919 */ /* 0x000ea40000002100 */
[----:B--2---:R-:W-:-:S13]  /*0020*/  ISETP.GE.U32.AND P2, PT, R0, 0x20, PT ;  /* 0x000000200000780c */ /* 0x004fda0003f46070 */
[----:B------:R-:W-:Y:S05]  /*0030*/  @P2 BRA `(.L_x_0) ;  /* 0x0000000000b82947 */ /* 0x000fea0003800000 */
[----:B------:R-:W2:Y:S01]  /*0040*/  S2UR UR6, SR_CgaCtaId ;  /* 0x00000000000679c3 */ /* 0x000ea20000008800 */
[----:B------:R-:W-:Y:S01]  /*0050*/  NOP ;  /* 0x0000000000007918 */ /* 0x000fe20000000000 */
[----:B------:R-:W-:Y:S02]  /*0060*/  UMOV UR4, 0x40 ;  /* 0x0000004000047882 */ /* 0x000fe40000000000 */
[----:B--2---:R-:W-:-:S09]  /*0070*/  ULEA UR4, UR6, UR4, 0x18 ;  /* 0x0000000406047291 */ /* 0x004fd2000f8ec0ff */
[----:B------:R-:W2:Y:S01]  /*0080*/  LDS.U8 R2, [UR4] ;  /* 0x00000004ff027984 */ /* 0x000ea20008000000 */
[----:B------:R-:W-:Y:S02]  /*0090*/  UMOV UR4, 0x400 ;  /* 0x0000040000047882 */ /* 0x000fe40000000000 */
[----:B------:R-:W-:Y:S01]  /*00a0*/  ULEA UR4, UR6, UR4, 0x18 ;  /* 0x0000000406047291 */ /* 0x000fe2000f8ec0ff */
[----:B--2---:R-:W-:-:S13]  /*00b0*/  ISETP.NE.AND P0, PT, R2, RZ, PT ;  /* 0x000000ff0200720c */ /* 0x004fda0003f05270 */
[----:B------:R-:W-:Y:S05]  /*00c0*/  @P0 BRA `(.L_x_1) ;  /* 0x00000000007c0947 */ /* 0x000fea0003800000 */
[----:B------:R-:W-:-:S13]  /*00d0*/  ELECT P0, URZ, PT ;  /* 0x0000000000ff782f */ /* 0x000fda0003800000 */
[----:B------:R-:W-:Y:S05]  /*00e0*/  @!P0 BRA `(.L_x_2) ;  /* 0x0000000000848947 */ /* 0x000fea0003800000 */
[----:B------:R-:W-:Y:S01]  /*00f0*/  UMOV UR5, 0x8 ;  /* 0x0000000800057882 */ /* 0x000fe20000000000 */
[----:B------:R-:W-:Y:S02]  /*0100*/  IMAD.MOV.U32 R5, RZ, RZ, 0x1 ;  /* 0x00000001ff057424 */ /* 0x000fe400078e00ff */
[----:B------:R-:W-:Y:S02]  /*0110*/  IMAD.MOV.U32 R3, RZ, RZ, 0xff ;  /* 0x000000ffff037424 */ /* 0x000fe400078e00ff */
[----:B------:R-:W-:Y:S04]  /*0120*/  DEPBAR.LE SB2, 0x36 ;  /* 0x0000ad800000791a */ /* 0x000fe80000000000 */
[----:B------:R-:W2:Y:S02]  /*0130*/  UTCATOMSWS.FIND_AND_SET.ALIGN UP0, UR5, UR5 ;  /* 0x00000005000575e3 */ /* 0x000ea40008000800 */
[----:B--2---:R-:W-:-:S04]  /*0140*/  PLOP3.LUT P0, PT, PT, PT, UP0, 0x80, 0x8 ;  /* 0x000000000008781c */ /* 0x004fc80003f0f008 */
[----:B------:R-:W-:-:S04]  /*0150*/  SEL R2, RZ, 0xffffffff, !P0 ;  /* 0xffffffffff027807 */ /* 0x000fc80004000000 */
[----:B------:R-:W-:Y:S01]  /*0160*/  ISETP.NE.AND P0, PT, R2, RZ, PT ;  /* 0x000000ff0200720c */ /* 0x000fe20003f05270 */
[----:B------:R-:W-:-:S12]  /*0170*/  IMAD.U32 R2, RZ, RZ, UR5 ;  /* 0x00000005ff027e24 */ /* 0x000fd8000f8e00ff */
[----:B------:R-:W-:Y:S05]  /*0180*/  @P0 BRA `(.L_x_3) ;  /* 0x0000000000240947 */ /* 0x000fea0003800000 */
.L_x_4:
[----:B------:R-:W-:Y:S05]  /*0190*/  NANOSLEEP 0x64 ;  /* 0x000000640000795d */ /* 0x000fea0003800000 */
[----:B------:R-:W-:-:S05]  /*01a0*/  UMOV UR5, 0x8 ;  /* 0x0000000800057882 */ /* 0x000fca0000000000 */
[----:B------:R-:W-:Y:S04]  /*01b0*/  DEPBAR.LE SB2, 0x36 ;  /* 0x0000ad800000791a */ /* 0x000fe80000000000 */
[----:B------:R-:W2:Y:S02]  /*01c0*/  UTCATOMSWS.FIND_AND_SET.ALIGN UP0, UR5, UR5 ;  /* 0x00000005000575e3 */ /* 0x000ea40008000800 */
[----:B--2---:R-:W-:-:S04]  /*01d0*/  PLOP3.LUT P0, PT, PT, PT, UP0, 0x80, 0x8 ;  /* 0x000000000008781c */ /* 0x004fc80003f0f008 */
[----:B------:R-:W-:-:S04]  /*01e0*/  SEL R2, RZ, 0xffffffff, !P0 ;  /* 0xffffffffff027807 */ /* 0x000fc80004000000 */
[----:B------:R-:W-:Y:S01]  /*01f0*/  ISETP.NE.AND P0, PT, R2, RZ, PT ;  /* 0x000000ff0200720c */ /* 0x000fe20003f05270 */
[----:B------:R-:W-:-:S12]  /*0200*/  IMAD.U32 R2, RZ, RZ, UR5 ;  /* 0x00000005ff027e24 */ /* 0x000fd8000f8e00ff */
[----:B------:R-:W-:Y:S05]  /*0210*/  @!P0 BRA `(.L_x_4) ;  /* 0xfffffffc00dc8947 */ /* 0x000fea000383ffff */
.L_x_3:
[C---:B------:R-:W-:Y:S01]  /*0220*/  VIADD R4, R2.reuse, 0x10 ;  /* 0x0000001002047836 */ /* 0x040fe20000000000 */
[----:B------:R-:W-:Y:S01]  /*0230*/  UMOV UR5, 0x50 ;  /* 0x0000005000057882 */ /* 0x000fe20000000000 */
[----:B------:R-:W-:Y:S01]  /*0240*/  SHF.L.U32 R3, R3, R2, RZ ;  /* 0x0000000203037219 */ /* 0x000fe200000006ff */
[----:B------:R-:W-:Y:S01]  /*0250*/  ULEA UR5, UR6, UR5, 0x18 ;  /* 0x0000000506057291 */ /* 0x000fe2000f8ec0ff */
[----:B------:R-:W-:Y:S01]  /*0260*/  IMAD.SHL.U32 R2, R2, 0x20, RZ ;  /* 0x0000002002027824 */ /* 0x000fe200078e00ff */
[----:B------:R-:W-:-:S04]  /*0270*/  SHF.L.U32 R4, R5, R4, RZ ;  /* 0x0000000405047219 */ /* 0x000fc800000006ff */
[----:B------:R-:W-:-:S05]  /*0280*/  LOP3.LUT R3, R4, R3, RZ, 0xfc, !PT ;  /* 0x0000000304037212 */ /* 0x000fca00078efcff */
[----:B------:R2:W-:Y:S04]  /*0290*/  ATOMS.OR RZ, [UR5], R3 ;  /* 0x00000003ffff798c */ /* 0x0005e8000b000005 */
[----:B------:R2:W-:Y:S01]  /*02a0*/  STS [UR4], R2 ;  /* 0x00000002ff007988 */ /* 0x0005e20008000804 */
[----:B------:R-:W-:Y:S05]  /*02b0*/  BRA `(.L_x_2) ;  /* 0x0000000000107947 */ /* 0x000fea0003800000 */
.L_x_1:
[----:B------:R-:W-:Y:S01]  /*02c0*/  IMAD.MOV.U32 R3, RZ, RZ, -0x1 ;  /* 0xffffffffff037424 */ /* 0x000fe200078e00ff */
[----:B------:R-:W-:-:S04]  /*02d0*/  MOV R2, 0x300 ;  /* 0x0000030000027802 */ /* 0x000fc80000000f00 */
[----:B------:R2:W-:Y:S03]  /*02e0*/  STS [UR4], R3 ;  /* 0x00000003ff007988 */ /* 0x0005e60008000804 */
[----:B-12---:R-:W-:Y:S05]  /*02f0*/  CALL.REL.NOINC `($__internal_1_$__cuda_sm10x_tcgen05_guardrail_trap_phase_invalid_during_alloc) ;  /* 0x0000002c00647944 */ /* 0x006fea0003c00000 */
.L_x_2:
[----:B------:R-:W-:Y:S05]  /*0300*/  WARPSYNC.ALL ;  /* 0x0000000000007948 */ /* 0x000fea0003800000 */
[----:B------:R-:W-:Y:S01]  /*0310*/  NOP ;  /* 0x0000000000007918 */ /* 0x000fe20000000000 */
.L_x_0:
[----:B------:R-:W3:Y:S08]  /*0320*/  S2UR UR4, SR_CgaCtaId ;  /* 0x00000000000479c3 */ /* 0x000ef00000008800 */
[----:B------:R-:W-:Y:S01]  /*0330*/  BAR.SYNC.DEFER_BLOCKING 0x0 ;  /* 0x0000000000007b1d */ /* 0x000fe20000010000 */
[----:B--2---:R-:W-:-:S05]  /*0340*/  LOP3.LUT R2, R0, 0x7f, RZ, 0xc0, !PT ;  /* 0x0000007f00027812 */ /* 0x004fca00078ec0ff */
[----:B------:R-:W-:Y:S02]  /*0350*/  UMOV UR12, 0x400 ;  /* 0x00000400000c7882 */ /* 0x000fe40000000000 */
[----:B------:R-:W2:Y:S08]  /*0360*/  LDC R12, c[0x0][0x3a0] ;  /* 0x0000e800ff0c7b82 */ /* 0x000eb00000000800 */
[----:B------:R-:W4:Y:S01]  /*0370*/  S2UR UR16, SR_CTAID.Y ;  /* 0x00000000001079c3 */ /* 0x000f220000002600 */
[----:B---3--:R-:W-:-:S09]  /*0380*/  ULEA UR12, UR4, UR12, 0x18 ;  /* 0x0000000c040c7291 */ /* 0x008fd2000f8ec0ff */
[----:B------:R-:W3:Y:S01]  /*0390*/  LDS R4, [UR12] ;  /* 0x0000000cff047984 */ /* 0x000ee20008000800 */
[----:B------:R-:W-:Y:S06]  /*03a0*/  BAR.SYNC.DEFER_BLOCKING 0x0 ;  /* 0x0000000000007b1d */ /* 0x000fec0000010000 */
[----:B------:R-:W-:Y:S05]  /*03b0*/  @P2 BRA `(.L_x_5) ;  /* 0x0000000000182947 */ /* 0x000fea0003800000 */
[----:B------:R-:W-:Y:S01]  /*03c0*/  ELECT P0, URZ, PT ;  /* 0x0000000000ff782f */ /* 0x000fe20003800000 */
[----:B------:R-:W-:Y:S01]  /*03d0*/  IMAD.MOV.U32 R3, RZ, RZ, 0x1 ;  /* 0x00000001ff037424 */ /* 0x000fe200078e00ff */
[----:B------:R-:W-:Y:S01]  /*03e0*/  UMOV UR5, 0x40 ;  /* 0x0000004000057882 */ /* 0x000fe20000000000 */
[----:B------:R-:W-:Y:S01]  /*03f0*/  UVIRTCOUNT.DEALLOC.SMPOOL 0x80 ;  /* 0x000000800000784c */ /* 0x000fe20000000000 */
[----:B------:R-:W-:-:S09]  /*0400*/  ULEA UR5, UR4, UR5, 0x18 ;  /* 0x0000000504057291 */ /* 0x000fd2000f8ec0ff */
[----:B------:R5:W-:Y:S03]  /*0410*/  @P0 STS.U8 [UR5], R3 ;  /* 0x00000003ff000988 */ /* 0x000be60008000005 */
.L_x_5:
[----:B------:R-:W5:Y:S01]  /*0420*/  S2UR UR4, SR_CTAID.Z ;  /* 0x00000000000479c3 */ /* 0x000f620000002700 */
[----:B------:R-:W4:Y:S01]  /*0430*/  LDCU UR5, c[0x0][0x370] ;  /* 0x00006e00ff0577ac */ /* 0x000f220008000800 */
[----:B------:R-:W-:Y:S01]  /*0440*/  ISETP.GE.U32.AND P0, PT, R2, 0x20, PT ;  /* 0x000000200200780c */ /* 0x000fe20003f06070 */
[----:B--2---:R-:W-:Y:S01]  /*0450*/  VIADD R6, R12, 0xffffffff ;  /* 0xffffffff0c067836 */ /* 0x004fe20000000000 */
[C---:B------:R-:W-:Y:S01]  /*0460*/  ISETP.NE.U32.AND P3, PT, R2.reuse, RZ, PT ;  /* 0x000000ff0200720c */ /* 0x040fe20003f65070 */
[----:B------:R-:W5:Y:S02]  /*0470*/  LDCU UR6, c[0x0][0x374] ;  /* 0x00006e80ff0677ac */ /* 0x000f640008000800 */
[----:B-----5:R-:W-:Y:S01]  /*0480*/  LEA R3, R2, UR12, 0x2 ;  /* 0x0000000c02037c11 */ /* 0x020fe2000f8e10ff */
[----:B------:R-:W-:Y:S01]  /*0490*/  BSSY.RECONVERGENT B0, `(.L_x_6) ;  /* 0x0000015000007945 */ /* 0x000fe20003800200 */
[----:B------:R-:W4:Y:S01]  /*04a0*/  S2UR UR7, SR_CTAID.X ;  /* 0x00000000000779c3 */ /* 0x000f220000002500 */
[----:B------:R-:W2:Y:S01]  /*04b0*/  LDCU.64 UR14, c[0x0][0x3c0] ;  /* 0x00007800ff0e77ac */ /* 0x000ea20008000a00 */
[----:B---3--:R-:W-:-:S04]  /*04c0*/  R2UR UR24, R4 ;  /* 0x00000000041872ca */ /* 0x008fc800000e0000 */
[----:B------:R3:W-:Y:S02]  /*04d0*/  @!P0 STS [R3], RZ ;  /* 0x000000ff03008388 */ /* 0x0007e40000000800 */
[----:B------:R-:W5:Y:S01]  /*04e0*/  LDC R7, c[0x0][0x398] ;  /* 0x0000e600ff077b82 */ /* 0x000f620000000800 */
[----:B------:R-:W-:Y:S01]  /*04f0*/  NOP ;  /* 0x0000000000007918 */ /* 0x000fe20000000000 */
[----:B------:R3:W-:Y:S01]  /*0500*/  @!P3 STS [UR12+0x20], R6 ;  /* 0x00002006ff00b988 */ /* 0x0007e2000800080c */
[----:B----4-:R-:W-:-:S04]  /*0510*/  UIMAD UR4, UR4, UR6, UR16 ;  /* 0x00000006040472a4 */ /* 0x010fc8000f8e0210 */
[----:B------:R-:W-:-:S04]  /*0520*/  UIMAD UR4, UR4, UR5, UR7 ;  /* 0x00000005040472a4 */ /* 0x000fc8000f8e0207 */
[----:B------:R-:W-:-:S04]  /*0530*/  UIMAD UR4, UR4, 0x180, URZ ;  /* 0x00000180040478a4 */ /* 0x000fc8000f8e02ff */
[----:B--2---:R-:W-:Y:S01]  /*0540*/  UIADD3 UR20, UP0, UPT, UR4, UR14, URZ ;  /* 0x0000000e04147290 */ /* 0x004fe2000ff1e0ff */
[----:B-----5:R-:W-:-:S03]  /*0550*/  VIADD R7, R7, 0xffffffff ;  /* 0xffffffff07077836 */ /* 0x020fc60000000000 */
[----:B------:R-:W-:Y:S01]  /*0560*/  ULEA.HI.X.SX32 UR21, UR4, UR15, 0x1, UP0 ;  /* 0x0000000f04157291 */ /* 0x000fe200080f0eff */
[----:B---3--:R-:W-:Y:S11]  /*0570*/  @P3 BRA `(.L_x_7) ;  /* 0x0000000000183947 */ /* 0x008ff60003800000 */
[----:B------:R-:W2:Y:S01]  /*0580*/  LDS R4, [UR12+0x8] ;  /* 0x0000080cff047984 */ /* 0x000ea20008000800 */
[----:B------:R-:W3:Y:S01]  /*0590*/  LDC.64 R8, c[0x0][0x380] ;  /* 0x0000e000ff087b82 */ /* 0x000ee20000000a00 */
[----:B------:R-:W-:Y:S02]  /*05a0*/  IMAD.MOV.U32 R5, RZ, RZ, 0x70 ;  /* 0x00000070ff057424 */ /* 0x000fe400078e00ff */
[----:B---3--:R3:W-:Y:S03]  /*05b0*/  STS.64 [UR12], R8 ;  /* 0x00000008ff007988 */ /* 0x0087e60008000a0c */
[----:B--2---:R-:W-:-:S05]  /*05c0*/  LOP3.LUT R4, R4, 0x10, R5, 0xd8, !PT ;  /* 0x0000001004047812 */ /* 0x004fca00078ed805 */
[----:B------:R3:W-:Y:S02]  /*05d0*/  STS [UR12+0x8], R4 ;  /* 0x00000804ff007988 */ /* 0x0007e4000800080c */
.L_x_7:
[----:B------:R-:W-:Y:S05]  /*05e0*/  BSYNC.RECONVERGENT B0 ;  /* 0x0000000000007941 */ /* 0x000fea0003800200 */
.L_x_6:
[----:B------:R-:W-:Y:S04]  /*05f0*/  BSSY.RECONVERGENT B0, `(.L_x_8) ;  /* 0x000000a000007945 */ /* 0x000fe80003800200 */
[----:B------:R-:W-:Y:S05]  /*0600*/  @P3 BRA `(.L_x_9) ;  /* 0x0000000000203947 */ /* 0x000fea0003800000 */
[----:B---3--:R-:W2:Y:S01]  /*0610*/  LDS R4, [UR12+0x34] ;  /* 0x0000340cff047984 */ /* 0x008ea20008000800 */
[----:B------:R-:W-:Y:S02]  /*0620*/  IMAD.MOV.U32 R5, RZ, RZ, 0x3f000000 ;  /* 0x3f000000ff057424 */ /* 0x000fe400078e00ff */
[----:B------:R-:W-:Y:S01]  /*0630*/  @!P3 IMAD.MOV.U32 R8, RZ, RZ, 0x7f ;  /* 0x0000007fff08b424 */ /* 0x000fe200078e00ff */
[----:B------:R-:W3:Y:S02]  /*0640*/  @!P3 LDS R9, [UR12+0x38] ;  /* 0x0000380cff09b984 */ /* 0x000ee40008000800 */
[----:B--2---:R-:W-:Y:S02]  /*0650*/  LOP3.LUT R4, R4, 0xff000000, R5, 0xb8, !PT ;  /* 0xff00000004047812 */ /* 0x004fe400078eb805 */
[----:B---3--:R-:W-:-:S03]  /*0660*/  @!P3 LOP3.LUT R5, R9, 0xff, R8, 0xb8, !PT ;  /* 0x000000ff0905b812 */ /* 0x008fc600078eb808 */
[----:B------:R2:W-:Y:S04]  /*0670*/  STS [UR12+0x34], R4 ;  /* 0x00003404ff007988 */ /* 0x0005e8000800080c */
[----:B------:R2:W-:Y:S02]  /*0680*/  @!P3 STS [UR12+0x38], R5 ;  /* 0x00003805ff00b988 */ /* 0x0005e4000800080c */
.L_x_9:
[----:B------:R-:W-:Y:S05]  /*0690*/  BSYNC.RECONVERGENT B0 ;  /* 0x0000000000007941 */ /* 0x000fea0003800200 */
.L_x_8:
[----:B------:R-:W-:Y:S04]  /*06a0*/  BSSY.RECONVERGENT B0, `(.L_x_10) ;  /* 0x000000a000007945 */ /* 0x000fe80003800200 */
[----:B------:R-:W-:Y:S05]  /*06b0*/  @P3 BRA `(.L_x_11) ;  /* 0x0000000000203947 */ /* 0x000fea0003800000 */
[----:B--23--:R-:W2:Y:S01]  /*06c0*/  LDS R4, [UR12+0x1c] ;  /* 0x00001c0cff047984 */ /* 0x00cea20008000800 */
[----:B------:R-:W3:Y:S03]  /*06d0*/  LDC.64 R10, c[0x0][0x3a8] ;  /* 0x0000ea00ff0a7b82 */ /* 0x000ee60000000a00 */
[----:B------:R4:W-:Y:S01]  /*06e0*/  STS [UR12+0x24], R7 ;  /* 0x00002407ff007988 */ /* 0x0009e2000800080c */
[--C-:B---3--:R-:W-:Y:S02]  /*06f0*/  SHF.R.U32.HI R9, RZ, 0x4, R11.reuse ;  /* 0x00000004ff097819 */ /* 0x108fe4000001160b */
[----:B------:R-:W-:-:S05]  /*0700*/  SHF.R.U64 R5, R10, 0x4, R11 ;  /* 0x000000040a057819 */ /* 0x000fca000000120b */
[----:B------:R4:W-:Y:S01]  /*0710*/  STS [UR12+0xc], R5 ;  /* 0x00000c05ff007988 */ /* 0x0009e2000800080c */
[----:B--2---:R-:W-:-:S05]  /*0720*/  LOP3.LUT R4, R4, 0xf, R9, 0xb8, !PT ;  /* 0x0000000f04047812 */ /* 0x004fca00078eb809 */
[----:B------:R4:W-:Y:S02]  /*0730*/  STS [UR12+0x1c], R4 ;  /* 0x00001c04ff007988 */ /* 0x0009e4000800080c */
.L_x_11:
[----:B------:R-:W-:Y:S05]  /*0740*/  BSYNC.RECONVERGENT B0 ;  /* 0x0000000000007941 */ /* 0x000fea0003800200 */
.L_x_10:
[----:B------:R-:W-:Y:S04]  /*0750*/  BSSY.RECONVERGENT B1, `(.L_x_12) ;  /* 0x000001d000017945 */ /* 0x000fe80003800200 */
[----:B------:R-:W-:Y:S04]  /*0760*/  BSSY.RELIABLE B0, `(.L_x_13) ;  /* 0x0000018000007945 */ /* 0x000fe80003800100 */
[----:B------:R-:W-:Y:S05]  /*0770*/  @P3 BRA `(.L_x_14) ;  /* 0x00000000001c3947 */ /* 0x000fea0003800000 */
[----:B--234-:R-:W2:Y:S02]  /*0780*/  LDS R4, [UR12+0x34] ;  /* 0x0000340cff047984 */ /* 0x01cea40008000800 */
[----:B--2---:R-:W-:-:S05]  /*0790*/  LOP3.LUT R4, R4, 0x7, RZ, 0xb8, !PT ;  /* 0x0000000704047812 */ /* 0x004fca00078eb8ff */
[----:B------:R2:W-:Y:S01]  /*07a0*/  STS [UR12+0x34], R4 ;  /* 0x00003404ff007988 */ /* 0x0005e2000800080c */
[----:B------:R-:W-:Y:S05]  /*07b0*/  @P3 BRA `(.L_x_15) ;  /* 0x00000000001c3947 */ /* 0x000fea0003800000 */
[----:B--2---:R-:W2:Y:S02]  /*07c0*/  LDS R4, [UR12+0x34] ;  /* 0x0000340cff047984 */ /* 0x004ea40008000800 */
[----:B--2---:R-:W-:-:S05]  /*07d0*/  LOP3.LUT R4, R4, 0x38, RZ, 0xb8, !PT ;  /* 0x0000003804047812 */ /* 0x004fca00078eb8ff */
[----:B------:R5:W-:Y:S02]  /*07e0*/  STS [UR12+0x34], R4 ;  /* 0x00003404ff007988 */ /* 0x000be4000800080c */
.L_x_14:
[----:B------:R-:W-:Y:S05]  /*07f0*/  @P3 BRA `(.L_x_16) ;  /* 0x00000000001c3947 */ /* 0x000fea0003800000 */
[----:B--2345:R-:W2:Y:S02]  /*0800*/  LDS R4, [UR12+0x8] ;  /* 0x0000080cff047984 */ /* 0x03cea40008000800 */
[----:B--2---:R-:W-:-:S05]  /*0810*/  LOP3.LUT R4, R4, 0x780, RZ, 0xb8, !PT ;  /* 0x0000078004047812 */ /* 0x004fca00078eb8ff */
[----:B------:R3:W-:Y:S02]  /*0820*/  STS [UR12+0x8], R4 ;  /* 0x00000804ff007988 */ /* 0x0007e4000800080c */
.L_x_15:
[----:B------:R-:W-:Y:S05]  /*0830*/  @P3 BRA `(.L_x_17) ;  /* 0x0000000000283947 */ /* 0x000fea0003800000 */
[----:B--23--:R-:W2:Y:S02]  /*0840*/  LDS R4, [UR12+0x8] ;  /* 0x0000080cff047984 */ /* 0x00cea40008000800 */
[----:B--2---:R-:W-:-:S05]  /*0850*/  LOP3.LUT R4, R4, 0x1800, RZ, 0xb8, !PT ;  /* 0x0000180004047812 */ /* 0x004fca00078eb8ff */
[----:B------:R2:W-:Y:S02]  /*0860*/  STS [UR12+0x8], R4 ;  /* 0x00000804ff007988 */ /* 0x0005e4000800080c */
.L_x_16:
[----:B------:R-:W-:Y:S05]  /*0870*/  @P3 BREAK.RELIABLE B0 ;  /* 0x0000000000003942 */ /* 0x000fea0003800100 */
[----:B------:R-:W-:Y:S05]  /*0880*/  @P3 BRA `(.L_x_18) ;  /* 0x0000000000243947 */ /* 0x000fea0003800000 */
[----:B--2-4-:R-:W2:Y:S01]  /*0890*/  LDS R5, [UR12+0x8] ;  /* 0x0000080cff057984 */ /* 0x014ea20008000800 */
[----:B---3-5:R-:W-:-:S05]  /*08a0*/  IMAD.MOV.U32 R4, RZ, RZ, 0x6000 ;  /* 0x00006000ff047424 */ /* 0x028fca00078e00ff */
[----:B--2---:R-:W-:-:S04]  /*08b0*/  LOP3.LUT R4, R5, 0x4000, R4, 0xd8, !PT ;  /* 0x0000400005047812 */ /* 0x004fc800078ed804 */
[----:B------:R-:W-:-:S05]  /*08c0*/  LOP3.LUT R4, R4, 0x400000, RZ, 0xb8, !PT ;  /* 0x0040000004047812 */ /* 0x000fca00078eb8ff */
[----:B------:R4:W-:Y:S02]  /*08d0*/  STS [UR12+0x8], R4 ;  /* 0x00000804ff007988 */ /* 0x0009e4000800080c */
.L_x_17:
[----:B------:R-:W-:Y:S05]  /*08e0*/  BSYNC.RELIABLE B0 ;  /* 0x0000000000007941 */ /* 0x000fea0003800100 */
.L_x_13:
[----:B--234-:R-:W2:Y:S02]  /*08f0*/  @!P3 LDS R4, [UR12+0x8] ;  /* 0x0000080cff04b984 */ /* 0x01cea40008000800 */
[----:B--2---:R-:W-:-:S05]  /*0900*/  @!P3 LOP3.LUT R4, R4, 0x8000, RZ, 0xb8, !PT ;  /* 0x000080000404b812 */ /* 0x004fca00078eb8ff */
[----:B------:R2:W-:Y:S02]  /*0910*/  @!P3 STS [UR12+0x8], R4 ;  /* 0x00000804ff00b988 */ /* 0x0005e4000800080c */
.L_x_18:
[----:B------:R-:W-:Y:S05]  /*0920*/  BSYNC.RECONVERGENT B1 ;  /* 0x0000000000017941 */ /* 0x000fea0003800200 */
.L_x_12:
[----:B------:R-:W-:Y:S05]  /*0930*/  WARPSYNC.ALL ;  /* 0x0000000000007948 */ /* 0x000fea0003800000 */
[----:B------:R-:W-:Y:S01]  /*0940*/  NOP ;  /* 0x0000000000007918 */ /* 0x000fe20000000000 */
[----:B---3--:R-:W3:Y:S02]  /*0950*/  LDC R8, c[0x0][0x39c] ;  /* 0x0000e700ff087b82 */ /* 0x008ee40000000800 */
[----:B---3--:R-:W-:Y:S01]  /*0960*/  VIADD R8, R8, 0xffffffff ;  /* 0xffffffff08087836 */ /* 0x008fe20000000000 */
[----:B------:R-:W-:Y:S06]  /*0970*/  @P0 BRA `(.L_x_19) ;  /* 0x0000000000300947 */ /* 0x000fec0003800000 */
[----:B--2-45:R-:W2:Y:S01]  /*0980*/  S2R R4, SR_LANEID ;  /* 0x0000000000047919 */ /* 0x034ea20000000000 */
[----:B------:R-:W-:Y:S05]  /*0990*/  WARPSYNC.ALL ;  /* 0x0000000000007948 */ /* 0x000fea0003800000 */
[----:B------:R-:W-:Y:S01]  /*09a0*/  NOP ;  /* 0x0000000000007918 */ /* 0x000fe20000000000 */
[----:B--2---:R-:W-:-:S05]  /*09b0*/  IMAD.SHL.U32 R9, R4, 0x4, RZ ;  /* 0x0000000404097824 */ /* 0x004fca00078e00ff */
[----:B------:R-:W2:Y:S01]  /*09c0*/  LDS R11, [R9+UR12] ;  /* 0x0000000c090b7984 */ /* 0x000ea20008000800 */
[----:B------:R-:W-:-:S05]  /*09d0*/  IADD3 R4, P1, PT, R9, UR20, RZ ;  /* 0x0000001409047c10 */ /* 0x000fca000ff3e0ff */
[----:B------:R-:W-:-:S05]  /*09e0*/  IMAD.X R5, RZ, RZ, UR21, P1 ;  /* 0x00000015ff057e24 */ /* 0x000fca00088e06ff */
[----:B--2---:R3:W2:Y:S01]  /*09f0*/  ATOMG.E.EXCH.STRONG.GPU PT, RZ, [R4], R11 ;  /* 0x0000000b04ff73a8 */ /* 0x0046a200041ee100 */
[----:B------:R-:W-:-:S04]  /*0a00*/  DEPBAR {5,4,3,2,1,0} ;  /* 0x0000003f0000791a */ /* 0x000fc80000000000 */
[----:B------:R-:W4:Y:S02]  /*0a10*/  CCTL.E.C.LDCU.IV.DEEP [UR20] ;  /* 0x0000000014007540 */ /* 0x000f240009c08000 */
[----:B----4-:R3:W-:Y:S01]  /*0a20*/  UTMACCTL.IV [UR20] ;  /* 0x00000000140079b9 */ /* 0x0107e20008000000 */
[----:B------:R-:W-:Y:S01]  /*0a30*/  NOP ;  /* 0x0000000000007918 */ /* 0x000fe20000000000 */
.L_x_19:
[----:B------:R-:W-:Y:S05]  /*0a40*/  @P0 BRA `(.L_x_20) ;  /* 0x00000000000c0947 */ /* 0x000fea0003800000 */
[----:B------:R0:W-:Y:S01]  /*0a50*/  UTMACMDFLUSH ;  /* 0x00000000000079b7 */ /* 0x0001e20000000000 */
[----:B------:R-:W-:Y:S05]  /*0a60*/  @P0 BRA `(.L_x_20) ;  /* 0x0000000000040947 */ /* 0x000fea0003800000 */
[----:B------:R-:W-:-:S04]  /*0a70*/  DEPBAR.LE SB0, 0x0 ;  /* 0x000080000000791a */ /* 0x000fc80000000000 */
.L_x_20:
[----:B------:R-:W-:Y:S05]  /*0a80*/  WARPSYNC.ALL ;  /* 0x0000000000007948 */ /* 0x000fea0003800000 */
[----:B------:R-:W-:Y:S01]  /*0a90*/  NOP ;  /* 0x0000000000007918 */ /* 0x000fe20000000000 */
[----:B--2---:R-:W-:Y:S06]  /*0aa0*/  BAR.SYNC.DEFER_BLOCKING 0x0 ;  /* 0x0000000000007b1d */ /* 0x004fec0000010000 */
[----:B------:R-:W-:Y:S02]  /*0ab0*/  BSSY.RECONVERGENT B1, `(.L_x_21) ;  /* 0x000000b000017945 */ /* 0x000fe40003800200 */
[----:B------:R-:W-:Y:S06]  /*0ac0*/  BAR.SYNC.DEFER_BLOCKING 0x0 ;  /* 0x0000000000007b1d */ /* 0x000fec0000010000 */
[----:B------:R2:W-:Y:S01]  /*0ad0*/  @!P0 STS [R3], RZ ;  /* 0x000000ff03008388 */ /* 0x0005e20000000800 */
[----:B------:R-:W-:Y:S01]  /*0ae0*/  NOP ;  /* 0x0000000000007918 */ /* 0x000fe20000000000 */
[----:B------:R-:W-:Y:S05]  /*0af0*/  @P3 BRA `(.L_x_22) ;  /* 0x0000000000183947 */ /* 0x000fea0003800000 */
[----:B---345:R-:W3:Y:S01]  /*0b00*/  LDS R4, [UR12+0x8] ;  /* 0x0000080cff047984 */ /* 0x038ee20008000800 */
[----:B------:R-:W4:Y:S01]  /*0b10*/  LDC.64 R10, c[0x0][0x388] ;  /* 0x0000e200ff0a7b82 */ /* 0x000f220000000a00 */
[----:B------:R-:W-:Y:S02]  /*0b20*/  IMAD.MOV.U32 R5, RZ, RZ, 0x70 ;  /* 0x00000070ff057424 */ /* 0x000fe400078e00ff */
[----:B----4-:R4:W-:Y:S03]  /*0b30*/  STS.64 [UR12], R10 ;  /* 0x0000000aff007988 */ /* 0x0109e60008000a0c */
[----:B---3--:R-:W-:-:S05]  /*0b40*/  LOP3.LUT R4, R4, 0x10, R5, 0xd8, !PT ;  /* 0x0000001004047812 */ /* 0x008fca00078ed805 */
[----:B------:R4:W-:Y:S02]  /*0b50*/  STS [UR12+0x8], R4 ;  /* 0x00000804ff007988 */ /* 0x0009e4000800080c */
.L_x_22:
[----:B---3--:R-:W-:Y:S05]  /*0b60*/  BSYNC.RECONVERGENT B1 ;  /* 0x0000000000017941 */ /* 0x008fea0003800200 */
.L_x_21:
[----:B------:R-:W-:Y:S04]  /*0b70*/  BSSY.RECONVERGENT B1, `(.L_x_23) ;  /* 0x000000a000017945 */ /* 0x000fe80003800200 */
[----:B------:R-:W-:Y:S05]  /*0b80*/  @P3 BRA `(.L_x_24) ;  /* 0x0000000000203947 */ /* 0x000fea0003800000 */
[----:B----45:R-:W3:Y:S01]  /*0b90*/  LDS R4, [UR12+0x34] ;  /* 0x0000340cff047984 */ /* 0x030ee20008000800 */
[----:B------:R-:W-:Y:S02]  /*0ba0*/  IMAD.MOV.U32 R5, RZ, RZ, 0x7f000000 ;  /* 0x7f000000ff057424 */ /* 0x000fe400078e00ff */
[----:B------:R-:W-:Y:S01]  /*0bb0*/  @!P3 IMAD.MOV.U32 R9, RZ, RZ, 0x3f ;  /* 0x0000003fff09b424 */ /* 0x000fe200078e00ff */
[----:B------:R-:W4:Y:S02]  /*0bc0*/  @!P3 LDS R10, [UR12+0x38] ;  /* 0x0000380cff0ab984 */ /* 0x000f240008000800 */
[----:B---3--:R-:W-:Y:S02]  /*0bd0*/  LOP3.LUT R4, R4, 0xff000000, R5, 0xb8, !PT ;  /* 0xff00000004047812 */ /* 0x008fe400078eb805 */
[----:B----4-:R-:W-:-:S03]  /*0be0*/  @!P3 LOP3.LUT R5, R10, 0xff, R9, 0xb8, !PT ;  /* 0x000000ff0a05b812 */ /* 0x010fc600078eb809 */
[----:B------:R3:W-:Y:S04]  /*0bf0*/  STS [UR12+0x34], R4 ;  /* 0x00003404ff007988 */ /* 0x0007e8000800080c */
[----:B------:R3:W-:Y:S02]  /*0c00*/  @!P3 STS [UR12+0x38], R5 ;  /* 0x00003805ff00b988 */ /* 0x0007e4000800080c */
.L_x_24:
[----:B------:R-:W-:Y:S05]  /*0c10*/  BSYNC.RECONVERGENT B1 ;  /* 0x0000000000017941 */ /* 0x000fea0003800200 */
.L_x_23:
[----:B------:R-:W-:Y:S04]  /*0c20*/  BSSY.RECONVERGENT B1, `(.L_x_25) ;  /* 0x0000004000017945 */ /* 0x000fe80003800200 */
[----:B------:R-:W-:Y:S05]  /*0c30*/  @P3 BRA `(.L_x_26) ;  /* 0x0000000000083947 */ /* 0x000fea0003800000 */
[----:B------:R2:W-:Y:S04]  /*0c40*/  STS [UR12+0x24], R6 ;  /* 0x00002406ff007988 */ /* 0x0005e8000800080c */
[----:B------:R2:W-:Y:S02]  /*0c50*/  STS [UR12+0x20], R8 ;  /* 0x00002008ff007988 */ /* 0x0005e4000800080c */
.L_x_26:
[----:B------:R-:W-:Y:S05]  /*0c60*/  BSYNC.RECONVERGENT B1 ;  /* 0x0000000000017941 */ /* 0x000fea0003800200 */
.L_x_25:
[----:B------:R-:W-:Y:S04]  /*0c70*/  BSSY.RECONVERGENT B2, `(.L_x_27) ;  /* 0x0000025000027945 */ /* 0x000fe80003800200 */
[----:B------:R-:W-:Y:S04]  /*0c80*/  BSSY.RELIABLE B1, `(.L_x_28) ;  /* 0x0000020000017945 */ /* 0x000fe80003800100 */
[----:B------:R-:W-:Y:S05]  /*0c90*/  @P3 BRA `(.L_x_29) ;  /* 0x00000000002c3947 */ /* 0x000fea0003800000 */
[----:B---345:R-:W3:Y:S01]  /*0ca0*/  LDS R4, [UR12+0x1c] ;  /* 0x00001c0cff047984 */ /* 0x038ee20008000800 */
[----:B------:R-:W4:Y:S02]  /*0cb0*/  LDC.64 R10, c[0x0][0x3b0] ;  /* 0x0000ec00ff0a7b82 */ /* 0x000f240000000a00 */
[--C-:B----4-:R-:W-:Y:S02]  /*0cc0*/  SHF.R.U32.HI R9, RZ, 0x4, R11.reuse ;  /* 0x00000004ff097819 */ /* 0x110fe4000001160b */
[----:B------:R-:W-:-:S05]  /*0cd0*/  SHF.R.U64 R5, R10, 0x4, R11 ;  /* 0x000000040a057819 */ /* 0x000fca000000120b */
[----:B------:R4:W-:Y:S01]  /*0ce0*/  STS [UR12+0xc], R5 ;  /* 0x00000c05ff007988 */ /* 0x0009e2000800080c */
[----:B---3--:R-:W-:-:S05]  /*0cf0*/  LOP3.LUT R4, R4, 0xf, R9, 0xb8, !PT ;  /* 0x0000000f04047812 */ /* 0x008fca00078eb809 */
[----:B------:R4:W-:Y:S01]  /*0d00*/  STS [UR12+0x1c], R4 ;  /* 0x00001c04ff007988 */ /* 0x0009e2000800080c */
[----:B------:R-:W-:Y:S05]  /*0d10*/  @P3 BRA `(.L_x_30) ;  /* 0x00000000001c3947 */ /* 0x000fea0003800000 */
[----:B----4-:R-:W3:Y:S02]  /*0d20*/  LDS R4, [UR12+0x34] ;  /* 0x0000340cff047984 */ /* 0x010ee40008000800 */
[----:B---3--:R-:W-:-:S05]  /*0d30*/  LOP3.LUT R4, R4, 0x7, RZ, 0xb8, !PT ;  /* 0x0000000704047812 */ /* 0x008fca00078eb8ff */
[----:B------:R3:W-:Y:S02]  /*0d40*/  STS [UR12+0x34], R4 ;  /* 0x00003404ff007988 */ /* 0x0007e4000800080c */
.L_x_29:
[----:B------:R-:W-:Y:S05]  /*0d50*/  @P3 BRA `(.L_x_31) ;  /* 0x00000000001c3947 */ /* 0x000fea0003800000 */
[----:B---345:R-:W3:Y:S02]  /*0d60*/  LDS R4, [UR12+0x34] ;  /* 0x0000340cff047984 */ /* 0x038ee40008000800 */
[----:B---3--:R-:W-:-:S05]  /*0d70*/  LOP3.LUT R4, R4, 0x38, RZ, 0xb8, !PT ;  /* 0x0000003804047812 */ /* 0x008fca00078eb8ff */
[----:B------:R3:W-:Y:S02]  /*0d80*/  STS [UR12+0x34], R4 ;  /* 0x00003404ff007988 */ /* 0x0007e4000800080c */
.L_x_30:
[----:B------:R-:W-:Y:S05]  /*0d90*/  @P3 BRA `(.L_x_32) ;  /* 0x00000000001c3947 */ /* 0x000fea0003800000 */
[----:B---34-:R-:W3:Y:S02]  /*0da0*/  LDS R4, [UR12+0x8] ;  /* 0x0000080cff047984 */ /* 0x018ee40008000800 */
[----:B---3--:R-:W-:-:S05]  /*0db0*/  LOP3.LUT R4, R4, 0x780, RZ, 0xb8, !PT ;  /* 0x0000078004047812 */ /* 0x008fca00078eb8ff */
[----:B------:R3:W-:Y:S02]  /*0dc0*/  STS [UR12+0x8], R4 ;  /* 0x00000804ff007988 */ /* 0x0007e4000800080c */
.L_x_31:
[----:B------:R-:W-:Y:S05]  /*0dd0*/  @P3 BRA `(.L_x_33) ;  /* 0x0000000000283947 */ /* 0x000fea0003800000 */
[----:B---345:R-:W3:Y:S02]  /*0de0*/  LDS R4, [UR12+0x8] ;  /* 0x0000080cff047984 */ /* 0x038ee40008000800 */
[----:B---3--:R-:W-:-:S05]  /*0df0*/  LOP3.LUT R4, R4, 0x1800, RZ, 0xb8, !PT ;  /* 0x0000180004047812 */ /* 0x008fca00078eb8ff */
[----:B------:R5:W-:Y:S02]  /*0e00*/  STS [UR12+0x8], R4 ;  /* 0x00000804ff007988 */ /* 0x000be4000800080c */
.L_x_32:
[----:B------:R-:W-:Y:S05]  /*0e10*/  @P3 BREAK.RELIABLE B1 ;  /* 0x0000000000013942 */ /* 0x000fea0003800100 */
[----:B------:R-:W-:Y:S05]  /*0e20*/  @P3 BRA `(.L_x_34) ;  /* 0x0000000000243947 */ /* 0x000fea0003800000 */
[----:B---345:R-:W3:Y:S01]  /*0e30*/  LDS R4, [UR12+0x8] ;  /* 0x0000080cff047984 */ /* 0x038ee20008000800 */
[----:B------:R-:W-:-:S05]  /*0e40*/  IMAD.MOV.U32 R5, RZ, RZ, 0x6000 ;  /* 0x00006000ff057424 */ /* 0x000fca00078e00ff */
[----:B---3--:R-:W-:-:S04]  /*0e50*/  LOP3.LUT R4, R4, 0x6000, R5, 0xd8, !PT ;  /* 0x0000600004047812 */ /* 0x008fc800078ed805 */
[----:B------:R-:W-:-:S05]  /*0e60*/  LOP3.LUT R4, R4, 0x400000, RZ, 0xb8, !PT ;  /* 0x0040000004047812 */ /* 0x000fca00078eb8ff */
[----:B------:R3:W-:Y:S02]  /*0e70*/  STS [UR12+0x8], R4 ;  /* 0x00000804ff007988 */ /* 0x0007e4000800080c */
.L_x_33:
[----:B------:R-:W-:Y:S05]  /*0e80*/  BSYNC.RELIABLE B1 ;  /* 0x0000000000017941 */ /* 0x000fea0003800100 */
.L_x_28:
[----:B---345:R-:W3:Y:S02]  /*0e90*/  @!P3 LDS R4, [UR12+0x8] ;  /* 0x0000080cff04b984 */ /* 0x038ee40008000800 */
[----:B---3--:R-:W-:-:S05]  /*0ea0*/  @!P3 LOP3.LUT R4, R4, 0x8000, RZ, 0xb8, !PT ;  /* 0x000080000404b812 */ /* 0x008fca00078eb8ff */
[----:B------:R3:W-:Y:S02]  /*0eb0*/  @!P3 STS [UR12+0x8], R4 ;  /* 0x00000804ff00b988 */ /* 0x0007e4000800080c */
.L_x_34:
[----:B------:R-:W-:Y:S05]  /*0ec0*/  BSYNC.RECONVERGENT B2 ;  /* 0x0000000000027941 */ /* 0x000fea0003800200 */
.L_x_27:
[----:B------:R-:W-:Y:S05]  /*0ed0*/  WARPSYNC.ALL ;  /* 0x0000000000007948 */ /* 0x000fea0003800000 */
[----:B------:R-:W-:Y:S01]  /*0ee0*/  NOP ;  /* 0x0000000000007918 */ /* 0x000fe20000000000 */
[----:B------:R-:W-:-:S04]  /*0ef0*/  UIADD3 UR5, UPT, UPT, UR4, 0x80, URZ ;  /* 0x0000008004057890 */ /* 0x000fc8000fffe0ff */
[----:B------:R-:W-:-:S04]  /*0f00*/  UIADD3 UR22, UP0, UPT, UR5, UR14, URZ ;  /* 0x0000000e05167290 */ /* 0x000fc8000ff1e0ff */
[----:B------:R-:W-:Y:S01]  /*0f10*/  ULEA.HI.X.SX32 UR23, UR5, UR15, 0x1, UP0 ;  /* 0x0000000f05177291 */ /* 0x000fe200080f0eff */
[----:B------:R-:W-:Y:S11]  /*0f20*/  @P0 BRA `(.L_x_35) ;  /* 0x0000000000300947 */ /* 0x000ff60003800000 */
[----:B---345:R-:W3:Y:S01]  /*0f30*/  S2R R4, SR_LANEID ;  /* 0x0000000000047919 */ /* 0x038ee20000000000 */
[----:B------:R-:W-:Y:S05]  /*0f40*/  WARPSYNC.ALL ;  /* 0x0000000000007948 */ /* 0x000fea0003800000 */
[----:B------:R-:W-:Y:S01]  /*0f50*/  NOP ;  /* 0x0000000000007918 */ /* 0x000fe20000000000 */
[----:B--23--:R-:W-:-:S05]  /*0f60*/  IMAD.SHL.U32 R6, R4, 0x4, RZ ;  /* 0x0000000404067824 */ /* 0x00cfca00078e00ff */
[----:B------:R-:W2:Y:S01]  /*0f70*/  LDS R9, [R6+UR12] ;  /* 0x0000000c06097984 */ /* 0x000ea20008000800 */
[----:B------:R-:W-:-:S05]  /*0f80*/  IADD3 R4, P1, PT, R6, UR22, RZ ;  /* 0x0000001606047c10 */ /* 0x000fca000ff3e0ff */
[----:B------:R-:W-:-:S05]  /*0f90*/  IMAD.X R5, RZ, RZ, UR23, P1 ;  /* 0x00000017ff057e24 */ /* 0x000fca00088e06ff */
[----:B--2---:R2:W3:Y:S01]  /*0fa0*/  ATOMG.E.EXCH.STRONG.GPU PT, RZ, [R4], R9 ;  /* 0x0000000904ff73a8 */ /* 0x0044e200041ee100 */
[----:B------:R-:W-:-:S04]  /*0fb0*/  DEPBAR {5,4,3,2,1,0} ;  /* 0x0000003f0000791a */ /* 0x000fc80000000000 */
[----:B------:R-:W4:Y:S02]  /*0fc0*/  CCTL.E.C.LDCU.IV.DEEP [UR22] ;  /* 0x0000000016007540 */ /* 0x000f240009c08000 */
[----:B----4-:R2:W-:Y:S01]  /*0fd0*/  UTMACCTL.IV [UR22] ;  /* 0x00000000160079b9 */ /* 0x0105e20008000000 */
[----:B------:R-:W-:Y:S01]  /*0fe0*/  NOP ;  /* 0x0000000000007918 */ /* 0x000fe20000000000 */
.L_x_35:
[----:B------:R-:W-:Y:S05]  /*0ff0*/  @P0 BRA `(.L_x_36) ;  /* 0x00000000000c0947 */ /* 0x000fea0003800000 */
[----:B------:R0:W-:Y:S01]  /*1000*/  UTMACMDFLUSH ;  /* 0x00000000000079b7 */ /* 0x0001e20000000000 */
[----:B------:R-:W-:Y:S05]  /*1010*/  @P0 BRA `(.L_x_36) ;  /* 0x0000000000040947 */ /* 0x000fea0003800000 */
[----:B------:R-:W-:-:S04]  /*1020*/  DEPBAR.LE SB0, 0x0 ;  /* 0x000080000000791a */ /* 0x000fc80000000000 */
.L_x_36:
[----:B------:R-:W-:Y:S05]  /*1030*/  WARPSYNC.ALL ;  /* 0x0000000000007948 */ /* 0x000fea0003800000 */
[----:B------:R-:W-:Y:S01]  /*1040*/  NOP ;  /* 0x0000000000007918 */ /* 0x000fe20000000000 */
[----:B---3--:R-:W-:Y:S06]  /*1050*/  BAR.SYNC.DEFER_BLOCKING 0x0 ;  /* 0x0000000000007b1d */ /* 0x008fec0000010000 */
[----:B------:R-:W-:Y:S02]  /*1060*/  BSSY.RECONVERGENT B2, `(.L_x_37) ;  /* 0x000000b000027945 */ /* 0x000fe40003800200 */
[----:B------:R-:W-:Y:S06]  /*1070*/  BAR.SYNC.DEFER_BLOCKING 0x0 ;  /* 0x0000000000007b1d */ /* 0x000fec0000010000 */
[----:B------:R3:W-:Y:S01]  /*1080*/  @!P0 STS [R3], RZ ;  /* 0x000000ff03008388 */ /* 0x0007e20000000800 */
[----:B------:R-:W-:Y:S01]  /*1090*/  NOP ;  /* 0x0000000000007918 */ /* 0x000fe20000000000 */
[----:B------:R-:W-:Y:S05]  /*10a0*/  @P3 BRA `(.L_x_38) ;  /* 0x0000000000183947 */ /* 0x000fea0003800000 */
[----:B--23--:R-:W2:Y:S01]  /*10b0*/  LDS R3, [UR12+0x8] ;  /* 0x0000080cff037984 */ /* 0x00cea20008000800 */
[----:B------:R-:W3:Y:S01]  /*10c0*/  LDC.64 R10, c[0x0][0x390] ;  /* 0x0000e400ff0a7b82 */ /* 0x000ee20000000a00 */
[----:B----45:R-:W-:Y:S02]  /*10d0*/  IMAD.MOV.U32 R4, RZ, RZ, 0x70 ;  /* 0x00000070ff047424 */ /* 0x030fe400078e00ff */
[----:B---3--:R3:W-:Y:S03]  /*10e0*/  STS.64 [UR12], R10 ;  /* 0x0000000aff007988 */ /* 0x0087e60008000a0c */
[----:B--2---:R-:W-:-:S05]  /*10f0*/  LOP3.LUT R3, R3, 0x10, R4, 0xd8, !PT ;  /* 0x0000001003037812 */ /* 0x004fca00078ed804 */
[----:B------:R3:W-:Y:S02]  /*1100*/  STS [UR12+0x8], R3 ;  /* 0x00000803ff007988 */ /* 0x0007e4000800080c */
.L_x_38:
[----:B--2---:R-:W-:Y:S05]  /*1110*/  BSYNC.RECONVERGENT B2 ;  /* 0x0000000000027941 */ /* 0x004fea0003800200 */
.L_x_37:
[----:B------:R-:W-:Y:S04]  /*1120*/  BSSY.RECONVERGENT B3, `(.L_x_39) ;  /* 0x0000033000037945 */ /* 0x000fe80003800200 */
[----:B------:R-:W-:Y:S04]  /*1130*/  BSSY.RELIABLE B2, `(.L_x_40) ;  /* 0x000002e000027945 */ /* 0x000fe80003800100 */
[----:B------:R-:W-:Y:S05]  /*1140*/  @P3 BRA `(.L_x_41) ;  /* 0x0000000000243947 */ /* 0x000fea0003800000 */
[----:B---3--:R-:W2:Y:S01]  /*1150*/  LDS R3, [UR12+0x34] ;  /* 0x0000340cff037984 */ /* 0x008ea20008000800 */
[----:B----45:R-:W-:-:S05]  /*1160*/  IMAD.MOV.U32 R4, RZ, RZ, 0x7f000000 ;  /* 0x7f000000ff047424 */ /* 0x030fca00078e00ff */
[----:B--2---:R-:W-:-:S05]  /*1170*/  LOP3.LUT R3, R3, 0xff000000, R4, 0xb8, !PT ;  /* 0xff00000003037812 */ /* 0x004fca00078eb804 */
[----:B------:R2:W-:Y:S01]  /*1180*/  STS [UR12+0x34], R3 ;  /* 0x00003403ff007988 */ /* 0x0005e2000800080c */
[----:B------:R-:W-:Y:S05]  /*1190*/  @P3 BRA `(.L_x_42) ;  /* 0x0000000000183947 */ /* 0x000fea0003800000 */
[----:B--2---:R-:W2:Y:S01]  /*11a0*/  LDS R3, [UR12+0x38] ;  /* 0x0000380cff037984 */ /* 0x004ea20008000800 */
[----:B------:R-:W-:-:S05]  /*11b0*/  IMAD.MOV.U32 R4, RZ, RZ, 0x7f ;  /* 0x0000007fff047424 */ /* 0x000fca00078e00ff */
[----:B--2---:R-:W-:-:S05]  /*11c0*/  LOP3.LUT R3, R3, 0xff, R4, 0xb8, !PT ;  /* 0x000000ff03037812 */ /* 0x004fca00078eb804 */
[----:B------:R2:W-:Y:S02]  /*11d0*/  STS [UR12+0x38], R3 ;  /* 0x00003803ff007988 */ /* 0x0005e4000800080c */
.L_x_41:
[----:B------:R-:W-:Y:S05]  /*11e0*/  @P3 BRA `(.L_x_43) ;  /* 0x00000000000c3947 */ /* 0x000fea0003800000 */
[----:B------:R2:W-:Y:S02]  /*11f0*/  STS [UR12+0x20], R8 ;  /* 0x00002008ff007988 */ /* 0x0005e4000800080c */
.L_x_42:
[----:B------:R-:W-:Y:S05]  /*1200*/  @P3 BRA `(.L_x_44) ;  /* 0x0000000000243947 */ /* 0x000fea0003800000 */
[----:B------:R2:W-:Y:S02]  /*1210*/  STS [UR12+0x24], R7 ;  /* 0x00002407ff007988 */ /* 0x0005e4000800080c */
.L_x_43:
[----:B------:R-:W-:Y:S05]  /*1220*/  @P3 BRA `(.L_x_45) ;  /* 0x00000000002c3947 */ /* 0x000fea0003800000 */
[----:B--23--:R-:W2:Y:S01]  /*1230*/  LDS R3, [UR12+0x1c] ;  /* 0x00001c0cff037984 */ /* 0x00cea20008000800 */
[----:B----45:R-:W3:Y:S02]  /*1240*/  LDC.64 R4, c[0x0][0x3b8] ;  /* 0x0000ee00ff047b82 */ /* 0x030ee40000000a00 */
[--C-:B---3--:R-:W-:Y:S02]  /*1250*/  SHF.R.U32.HI R6, RZ, 0x4, R5.reuse ;  /* 0x00000004ff067819 */ /* 0x108fe40000011605 */
[----:B------:R-:W-:-:S05]  /*1260*/  SHF.R.U64 R4, R4, 0x4, R5 ;  /* 0x0000000404047819 */ /* 0x000fca0000001205 */
[----:B------:R3:W-:Y:S01]  /*1270*/  STS [UR12+0xc], R4 ;  /* 0x00000c04ff007988 */ /* 0x0007e2000800080c */
[----:B--2---:R-:W-:-:S05]  /*1280*/  LOP3.LUT R3, R3, 0xf, R6, 0xb8, !PT ;  /* 0x0000000f03037812 */ /* 0x004fca00078eb806 */
[----:B------:R3:W-:Y:S02]  /*1290*/  STS [UR12+0x1c], R3 ;  /* 0x00001c03ff007988 */ /* 0x0007e4000800080c */
.L_x_44:
[----:B------:R-:W-:Y:S05]  /*12a0*/  @P3 BRA `(.L_x_46) ;  /* 0x00000000001c3947 */ /* 0x000fea0003800000 */
[----:B--23--:R-:W2:Y:S02]  /*12b0*/  LDS R3, [UR12+0x34] ;  /* 0x0000340cff037984 */ /* 0x00cea40008000800 */
[----:B--2---:R-:W-:-:S05]  /*12c0*/  LOP3.LUT R3, R3, 0x7, RZ, 0xb8, !PT ;  /* 0x0000000703037812 */ /* 0x004fca00078eb8ff */
[----:B------:R2:W-:Y:S02]  /*12d0*/  STS [UR12+0x34], R3 ;  /* 0x00003403ff007988 */ /* 0x0005e4000800080c */
.L_x_45:
[----:B------:R-:W-:Y:S05]  /*12e0*/  @P3 BRA `(.L_x_47) ;  /* 0x00000000001c3947 */ /* 0x000fea0003800000 */
[----:B--23--:R-:W2:Y:S02]  /*12f0*/  LDS R3, [UR12+0x34] ;  /* 0x0000340cff037984 */ /* 0x00cea40008000800 */
[----:B--2---:R-:W-:-:S05]  /*1300*/  LOP3.LUT R3, R3, 0x38, RZ, 0xb8, !PT ;  /* 0x0000003803037812 */ /* 0x004fca00078eb8ff */
[----:B------:R2:W-:Y:S02]  /*1310*/  STS [UR12+0x34], R3 ;  /* 0x00003403ff007988 */ /* 0x0005e4000800080c */
.L_x_46:
[----:B------:R-:W-:Y:S05]  /*1320*/  @P3 BRA `(.L_x_48) ;  /* 0x00000000001c3947 */ /* 0x000fea0003800000 */
[----:B--23--:R-:W2:Y:S02]  /*1330*/  LDS R3, [UR12+0x8] ;  /* 0x0000080cff037984 */ /* 0x00cea40008000800 */
[----:B--2---:R-:W-:-:S05]  /*1340*/  LOP3.LUT R3, R3, 0x780, RZ, 0xb8, !PT ;  /* 0x0000078003037812 */ /* 0x004fca00078eb8ff */
[----:B------:R2:W-:Y:S02]  /*1350*/  STS [UR12+0x8], R3 ;  /* 0x00000803ff007988 */ /* 0x0005e4000800080c */
.L_x_47:
[----:B------:R-:W-:Y:S05]  /*1360*/  @P3 BRA `(.L_x_49) ;  /* 0x0000000000283947 */ /* 0x000fea0003800000 */
[----:B--23--:R-:W2:Y:S02]  /*1370*/  LDS R3, [UR12+0x8] ;  /* 0x0000080cff037984 */ /* 0x00cea40008000800 */
[----:B--2---:R-:W-:-:S05]  /*1380*/  LOP3.LUT R3, R3, 0x1800, RZ, 0xb8, !PT ;  /* 0x0000180003037812 */ /* 0x004fca00078eb8ff */
[----:B------:R2:W-:Y:S02]  /*1390*/  STS [UR12+0x8], R3 ;  /* 0x00000803ff007988 */ /* 0x0005e4000800080c */
.L_x_48:
[----:B------:R-:W-:Y:S05]  /*13a0*/  @P3 BREAK.RELIABLE B2 ;  /* 0x0000000000023942 */ /* 0x000fea0003800100 */
[----:B------:R-:W-:Y:S05]  /*13b0*/  @P3 BRA `(.L_x_50) ;  /* 0x0000000000243947 */ /* 0x000fea0003800000 */
[----:B--23--:R-:W2:Y:S01]  /*13c0*/  LDS R3, [UR12+0x8] ;  /* 0x0000080cff037984 */ /* 0x00cea20008000800 */
[----:B----45:R-:W-:-:S05]  /*13d0*/  IMAD.MOV.U32 R4, RZ, RZ, 0x6000 ;  /* 0x00006000ff047424 */ /* 0x030fca00078e00ff */
[----:B--2---:R-:W-:-:S04]  /*13e0*/  LOP3.LUT R3, R3, 0x6000, R4, 0xd8, !PT ;  /* 0x0000600003037812 */ /* 0x004fc800078ed804 */
[----:B------:R-:W-:-:S05]  /*13f0*/  LOP3.LUT R3, R3, 0x400000, RZ, 0xb8, !PT ;  /* 0x0040000003037812 */ /* 0x000fca00078eb8ff */
[----:B------:R2:W-:Y:S02]  /*1400*/  STS [UR12+0x8], R3 ;  /* 0x00000803ff007988 */ /* 0x0005e4000800080c */
.L_x_49:
[----:B------:R-:W-:Y:S05]  /*1410*/  BSYNC.RELIABLE B2 ;  /* 0x0000000000027941 */ /* 0x000fea0003800100 */
.L_x_40:
[----:B--23--:R-:W2:Y:S02]  /*1420*/  @!P3 LDS R3, [UR12+0x8] ;  /* 0x0000080cff03b984 */ /* 0x00cea40008000800 */
[----:B--2---:R-:W-:-:S05]  /*1430*/  @!P3 LOP3.LUT R3, R3, 0x8000, RZ, 0xb8, !PT ;  /* 0x000080000303b812 */ /* 0x004fca00078eb8ff */
[----:B------:R2:W-:Y:S02]  /*1440*/  @!P3 STS [UR12+0x8], R3 ;  /* 0x00000803ff00b988 */ /* 0x0005e4000800080c */
.L_x_50:
[----:B------:R-:W-:Y:S05]  /*1450*/  BSYNC.RECONVERGENT B3 ;  /* 0x0000000000037941 */ /* 0x000fea0003800200 */
.L_x_39:
[----:B------:R-:W-:Y:S05]  /*1460*/  WARPSYNC.ALL ;  /* 0x0000000000007948 */ /* 0x000fea0003800000 */
[----:B------:R-:W-:Y:S01]  /*1470*/  NOP ;  /* 0x0000000000007918 */ /* 0x000fe20000000000 */
[----:B------:R-:W-:-:S04]  /*1480*/  UIADD3 UR4, UPT, UPT, UR4, 0x100, URZ ;  /* 0x0000010004047890 */ /* 0x000fc8000fffe0ff */
[----:B------:R-:W-:-:S04]  /*1490*/  UIADD3 UR14, UP0, UPT, UR4, UR14, URZ ;  /* 0x0000000e040e7290 */ /* 0x000fc8000ff1e0ff */
[----:B------:R-:W-:Y:S01]  /*14a0*/  ULEA.HI.X.SX32 UR15, UR4, UR15, 0x1, UP0 ;  /* 0x0000000f040f7291 */ /* 0x000fe200080f0eff */
[----:B------:R-:W-:Y:S11]  /*14b0*/  @P0 BRA `(.L_x_51) ;  /* 0x0000000000300947 */ /* 0x000ff60003800000 */
[----:B--23--:R-:W2:Y:S01]  /*14c0*/  S2R R3, SR_LANEID ;  /* 0x0000000000037919 */ /* 0x00cea20000000000 */
[----:B------:R-:W-:Y:S05]  /*14d0*/  WARPSYNC.ALL ;  /* 0x0000000000007948 */ /* 0x000fea0003800000 */
[----:B------:R-:W-:Y:S01]  /*14e0*/  NOP ;  /* 0x0000000000007918 */ /* 0x000fe20000000000 */
[----:B--2---:R-:W-:-:S05]  /*14f0*/  IMAD.SHL.U32 R6, R3, 0x4, RZ ;  /* 0x0000000403067824 */ /* 0x004fca00078e00ff */
[----:B------:R-:W2:Y:S01]  /*1500*/  LDS R3, [R6+UR12] ;  /* 0x0000000c06037984 */ /* 0x000ea20008000800 */
[----:B----45:R-:W-:-:S05]  /*1510*/  IADD3 R4, P1, PT, R6, UR14, RZ ;  /* 0x0000000e06047c10 */ /* 0x030fca000ff3e0ff */
[----:B------:R-:W-:-:S05]  /*1520*/  IMAD.X R5, RZ, RZ, UR15, P1 ;  /* 0x0000000fff057e24 */ /* 0x000fca00088e06ff */
[----:B--2---:R2:W3:Y:S01]  /*1530*/  ATOMG.E.EXCH.STRONG.GPU PT, RZ, [R4], R3 ;  /* 0x0000000304ff73a8 */ /* 0x0044e200041ee100 */
[----:B------:R-:W-:-:S04]  /*1540*/  DEPBAR {5,4,3,2,1,0} ;  /* 0x0000003f0000791a */ /* 0x000fc80000000000 */
[----:B------:R-:W4:Y:S02]  /*1550*/  CCTL.E.C.LDCU.IV.DEEP [UR14] ;  /* 0x000000000e007540 */ /* 0x000f240009c08000 */
[----:B----4-:R2:W-:Y:S01]  /*1560*/  UTMACCTL.IV [UR14] ;  /* 0x000000000e0079b9 */ /* 0x0105e20008000000 */
[----:B------:R-:W-:Y:S01]  /*1570*/  NOP ;  /* 0x0000000000007918 */ /* 0x000fe20000000000 */
.L_x_51:
[----:B------:R-:W-:Y:S05]  /*1580*/  @P0 BRA `(.L_x_52) ;  /* 0x00000000000c0947 */ /* 0x000fea0003800000 */
[----:B------:R0:W-:Y:S01]  /*1590*/  UTMACMDFLUSH ;  /* 0x00000000000079b7 */ /* 0x0001e20000000000 */
[----:B------:R-:W-:Y:S05]  /*15a0*/  @P0 BRA `(.L_x_52) ;  /* 0x0000000000040947 */ /* 0x000fea0003800000 */
[----:B------:R-:W-:-:S04]  /*15b0*/  DEPBAR.LE SB0, 0x0 ;  /* 0x000080000000791a */ /* 0x000fc80000000000 */
.L_x_52:
[----:B------:R-:W-:Y:S05]  /*15c0*/  WARPSYNC.ALL ;  /* 0x0000000000007948 */ /* 0x000fea0003800000 */
[----:B------:R-:W-:Y:S01]  /*15d0*/  NOP ;  /* 0x0000000000007918 */ /* 0x000fe20000000000 */
[----:B---3--:R-:W-:Y:S01]  /*15e0*/  BAR.SYNC.DEFER_BLOCKING 0x0 ;  /* 0x0000000000007b1d */ /* 0x008fe20000010000 */
[----:B--2---:R-:W-:Y:S01]  /*15f0*/  SHF.R.U32.HI R3, RZ, 0x5, R0 ;  /* 0x00000005ff037819 */ /* 0x004fe20000011600 */
[----:B------:R-:W-:Y:S01]  /*1600*/  UIADD3 UR10, UPT, UPT, UR12, 0xc010, URZ ;  /* 0x0000c0100c0a7890 */ /* 0x000fe2000fffe0ff */
[----:B------:R-:W-:Y:S01]  /*1610*/  ISETP.GE.AND P0, PT, R12, 0x1, PT ;  /* 0x000000010c00780c */ /* 0x000fe20003f06270 */
[----:B------:R-:W-:Y:S01]  /*1620*/  USHF.L.U32 UR11, UR7, 0x7, URZ ;  /* 0x00000007070b7899 */ /* 0x000fe200080006ff */
[----:B------:R-:W-:Y:S01]  /*1630*/  R2UR UR13, R3 ;  /* 0x00000000030d72ca */ /* 0x000fe200000e0000 */
[----:B------:R-:W-:Y:S01]  /*1640*/  VOTEU.ALL UP0, P3 ;  /* 0x0000000000ff7886 */ /* 0x000fe20001800000 */
[----:B------:R-:W-:Y:S01]  /*1650*/  UMOV UR4, 0x1 ;  /* 0x0000000100047882 */ /* 0x000fe20000000000 */
[----:B------:R-:W-:Y:S01]  /*1660*/  VOTEU.ALL UP1, P3 ;  /* 0x0000000000ff7886 */ /* 0x000fe20001820000 */
[----:B------:R-:W-:Y:S01]  /*1670*/  USHF.L.U32 UR16, UR16, 0x8, URZ ;  /* 0x0000000810107899 */ /* 0x000fe200080006ff */
[----:B------:R-:W-:Y:S01]  /*1680*/  BSSY.RECONVERGENT B3, `(.L_x_53) ;  /* 0x0000018000037945 */ /* 0x000fe20003800200 */
[----:B------:R-:W-:-:S04]  /*1690*/  @!UP0 UIADD3 UR8, UPT, UPT, -UR4, 0x100000, URZ ;  /* 0x0010000004088890 */ /* 0x000fc8000fffe1ff */
[----:B------:R-:W-:Y:S02]  /*16a0*/  @!UP0 USHF.L.U32 UR9, UR8, 0xb, URZ ;  /* 0x0000000b08098899 */ /* 0x000fe400080006ff */
[----:B------:R-:W-:Y:S02]  /*16b0*/  @!UP0 USHF.L.U32 UR8, UR8, 0x1, URZ ;  /* 0x0000000108088899 */ /* 0x000fe400080006ff */
[----:B------:R-:W-:-:S04]  /*16c0*/  @!UP0 UIADD3 UR4, UPT, UPT, -UR4, 0x100000, URZ ;  /* 0x0010000004048890 */ /* 0x000fc8000fffe1ff */
[----:B------:R-:W-:Y:S02]  /*16d0*/  @!UP0 USHF.L.U32 UR5, UR4, 0xb, URZ ;  /* 0x0000000b04058899 */ /* 0x000fe400080006ff */
[----:B------:R-:W-:Y:S01]  /*16e0*/  @!UP0 USHF.L.U32 UR4, UR4, 0x1, URZ ;  /* 0x0000000104048899 */ /* 0x000fe200080006ff */
[----:B------:R-:W-:Y:S01]  /*16f0*/  VOTEU.ALL UP0, P3 ;  /* 0x0000000000ff7886 */ /* 0x000fe20001800000 */
[----:B------:R-:W2:Y:S04]  /*1700*/  FENCE.VIEW.ASYNC.S ;  /* 0x00000000000073c6 */ /* 0x000ea80000000000 */
[----:B--2---:R2:W3:Y:S06]  /*1710*/  @!UP0 SYNCS.EXCH.64 URZ, [UR12+0xc000], UR8 ;  /* 0x00c000080cff85b2 */ /* 0x0044ec0008000100 */
[----:B------:R2:W3:Y:S02]  /*1720*/  @!UP1 SYNCS.EXCH.64 URZ, [UR12+0xc010], UR4 ;  /* 0x00c010040cff95b2 */ /* 0x0004e40008000100 */
[----:B---3--:R-:W-:Y:S06]  /*1730*/  BAR.SYNC.DEFER_BLOCKING 0x0 ;  /* 0x0000000000007b1d */ /* 0x008fec0000010000 */
[----:B------:R-:W-:Y:S05]  /*1740*/  @P3 BRA `(.L_x_54) ;  /* 0x00000000002c3947 */ /* 0x000fea0003800000 */
[----:B--2---:R-:W-:Y:S02]  /*1750*/  UMOV UR4, 0x1 ;  /* 0x0000000100047882 */ /* 0x004fe40000000000 */
[----:B------:R-:W-:-:S04]  /*1760*/  UIADD3 UR8, UPT, UPT, -UR4, 0x100000, URZ ;  /* 0x0010000004087890 */ /* 0x000fc8000fffe1ff */
[----:B------:R-:W-:Y:S02]  /*1770*/  USHF.L.U32 UR9, UR8, 0xb, URZ ;  /* 0x0000000b08097899 */ /* 0x000fe400080006ff */
[----:B------:R-:W-:Y:S02]  /*1780*/  USHF.L.U32 UR8, UR8, 0x1, URZ ;  /* 0x0000000108087899 */ /* 0x000fe400080006ff */
[----:B------:R-:W-:-:S04]  /*1790*/  UIADD3 UR4, UPT, UPT, -UR4, 0x100000, URZ ;  /* 0x0010000004047890 */ /* 0x000fc8000fffe1ff */
[----:B------:R-:W-:Y:S02]  /*17a0*/  USHF.L.U32 UR5, UR4, 0xb, URZ ;  /* 0x0000000b04057899 */ /* 0x000fe400080006ff */
[----:B------:R-:W-:Y:S01]  /*17b0*/  USHF.L.U32 UR4, UR4, 0x1, URZ ;  /* 0x0000000104047899 */ /* 0x000fe200080006ff */
[----:B------:R-:W2:Y:S03]  /*17c0*/  FENCE.VIEW.ASYNC.S ;  /* 0x00000000000073c6 */ /* 0x000ea60000000000 */
[----:B--2---:R3:W2:Y:S08]  /*17d0*/  SYNCS.EXCH.64 URZ, [UR12+0xc008], UR8 ;  /* 0x00c008080cff75b2 */ /* 0x0046b00008000100 */
[----:B------:R3:W4:Y:S02]  /*17e0*/  SYNCS.EXCH.64 URZ, [UR12+0xc018], UR4 ;  /* 0x00c018040cff75b2 */ /* 0x0007240008000100 */
[----:B---3--:R-:W-:Y:S01]  /*17f0*/  NOP ;  /* 0x0000000000007918 */ /* 0x008fe20000000000 */
.L_x_54:
[----:B--2---:R-:W-:Y:S05]  /*1800*/  BSYNC.RECONVERGENT B3 ;  /* 0x0000000000037941 */ /* 0x004fea0003800200 */
.L_x_53:
[----:B------:R-:W-:Y:S05]  /*1810*/  @!P0 BRA `(.L_x_55) ;  /* 0x0000000800388947 */ /* 0x000fea0003800000 */
[----:B----4-:R-:W-:Y:S01]  /*1820*/  BAR.SYNC.DEFER_BLOCKING 0x0 ;  /* 0x0000000000007b1d */ /* 0x010fe20000010000 */
[----:B------:R-:W-:Y:S01]  /*1830*/  ELECT P1, URZ, PT ;  /* 0x0000000000ff782f */ /* 0x000fe20003820000 */
[----:B------:R-:W-:Y:S01]  /*1840*/  @!P3 IMAD.MOV.U32 R3, RZ, RZ, 0x6000 ;  /* 0x00006000ff03b424 */ /* 0x000fe200078e00ff */
[----:B------:R-:W-:Y:S02]  /*1850*/  ULOP3.LUT UR6, UR13, 0x1, URZ, 0xc0, !UPT ;  /* 0x000000010d067892 */ /* 0x000fe4000f8ec0ff */
[----:B------:R-:W-:Y:S01]  /*1860*/  ISETP.LT.U32.AND P1, PT, R2, 0x20, P1 ;  /* 0x000000200200780c */ /* 0x000fe20000f21070 */
[----:B------:R-:W-:Y:S02]  /*1870*/  UIADD3 UR4, UPT, UPT, UR12, 0x8000, URZ ;  /* 0x000080000c047890 */ /* 0x000fe4000fffe0ff */
[----:B------:R-:W-:Y:S02]  /*1880*/  ULEA UR28, UR6, UR12, 0xd ;  /* 0x0000000c061c7291 */ /* 0x000fe4000f8e68ff */
[----:B------:R-:W-:Y:S01]  /*1890*/  ULEA UR30, UR6, UR16, 0x7 ;  /* 0x00000010061e7291 */ /* 0x000fe2000f8e38ff */
[----:B------:R-:W-:Y:S01]  /*18a0*/  UMOV UR7, UR11 ;  /* 0x0000000b00077c82 */ /* 0x000fe20008000000 */
[----:B------:R-:W-:-:S04]  /*18b0*/  ELECT P0, URZ, PT ;  /* 0x0000000000ff782f */ /* 0x000fc80003800000 */
[----:B------:R-:W-:Y:S02]  /*18c0*/  ISETP.LT.U32.AND P0, PT, R2, 0x40, P0 ;  /* 0x000000400200780c */ /* 0x000fe40000701070 */
[----:B------:R-:W-:Y:S01]  /*18d0*/  VOTEU.ANY UP0, P1 ;  /* 0x0000000000ff7886 */ /* 0x000fe20000800100 */
[----:B------:R-:W-:-:S04]  /*18e0*/  VOTEU.ANY UP2, P1 ;  /* 0x0000000000ff7886 */ /* 0x000fc80000840100 */
[----:B------:R-:W-:Y:S02]  /*18f0*/  @UP0 UIADD3 UR5, UPT, UPT, UR12, 0xc000, URZ ;  /* 0x0000c0000c050890 */ /* 0x000fe4000fffe0ff */
[----:B------:R2:W-:Y:S01]  /*1900*/  @!P3 SYNCS.ARRIVE.TRANS64 RZ, [UR12+0xc000], R3 ;  /* 0x00c00003ffffb9a7 */ /* 0x0005e2000800000c */
[----:B------:R-:W-:Y:S01]  /*1910*/  @UP0 UMOV UR6, URZ ;  /* 0x000000ff00060c82 */ /* 0x000fe20008000000 */
[----:B------:R-:W-:Y:S01]  /*1920*/  BAR.SYNC.DEFER_BLOCKING 0x0 ;  /* 0x0000000000007b1d */ /* 0x000fe20000010000 */
[----:B------:R-:W-:-:S05]  /*1930*/  UISETP.NE.U32.AND UP0, UPT, UR13, URZ, UPT ;  /* 0x000000ff0d00728c */ /* 0x000fca000bf05070 */
[----:B------:R-:W-:Y:S01]  /*1940*/  VOTEU.ANY UP1, P0 ;  /* 0x0000000000ff7886 */ /* 0x000fe20000020100 */
[----:B------:R-:W-:-:S04]  /*1950*/  VOTEU.ANY UP3, P0 ;  /* 0x0000000000ff7886 */ /* 0x000fc80000060100 */
[----:B------:R-:W-:Y:S01]  /*1960*/  @UP1 UIADD3 UR29, UPT, UPT, UR12, 0xc000, URZ ;  /* 0x0000c0000c1d1890 */ /* 0x000fe2000fffe0ff */
[----:B------:R-:W-:Y:S01]  /*1970*/  @UP1 UMOV UR31, URZ ;  /* 0x000000ff001f1c82 */ /* 0x000fe20008000000 */
[----:B------:R2:W-:Y:S01]  /*1980*/  @UP2 UTMALDG.2D [UR4], [UR20] ;  /* 0x00000004140025b4 */ /* 0x0005e20008008000 */
[----:B------:R3:W-:Y:S06]  /*1990*/  MEMBAR.ALL.CTA ;  /* 0x0000000000007992 */ /* 0x0007ec0000008000 */
[----:B---3--:R-:W3:Y:S02]  /*19a0*/  FENCE.VIEW.ASYNC.S ;  /* 0x00000000000073c6 */ /* 0x008ee40000000000 */
[----:B---3--:R-:W-:Y:S06]  /*19b0*/  BAR.SYNC.DEFER_BLOCKING 0x0 ;  /* 0x0000000000007b1d */ /* 0x008fec0000010000 */
[----:B------:R2:W-:Y:S02]  /*19c0*/  @UP3 UTMALDG.2D [UR28], [UR22] ;  /* 0x0000001c160035b4 */ /* 0x0005e40008008000 */
[----:B------:R-:W-:Y:S06]  /*19d0*/  BAR.SYNC.DEFER_BLOCKING 0x0 ;  /* 0x0000000000007b1d */ /* 0x000fec0000010000 */
[----:B------:R-:W3:Y:S02]  /*19e0*/  SYNCS.PHASECHK.TRANS64.TRYWAIT P0, [UR12+0xc000], RZ ;  /* 0x00c000ffff0075a7 */ /* 0x000ee4000800110c */
[----:B--23--:R-:W-:Y:S05]  /*19f0*/  @!P0 BRA `(.L_x_56) ;  /* 0x0000001400688947 */ /* 0x00cfea0003800000 */
.L_x_70:
[----:B------:R-:W-:Y:S05]  /*1a00*/  BRA.U UP0, `(.L_x_57) ;  /* 0x0000000100587547 */ /* 0x000fea000b800000 */
[----:B------:R-:W-:Y:S02]  /*1a10*/  USHF.R.U32.HI UR6, URZ, 0x4, UR12 ;  /* 0x00000004ff067899 */ /* 0x000fe4000801160c */
[----:B------:R-:W-:Y:S02]  /*1a20*/  USHF.R.U32.HI UR4, URZ, 0x4, UR4 ;  /* 0x00000004ff047899 */ /* 0x000fe40008011604 */
[----:B------:R-:W-:Y:S02]  /*1a30*/  USGXT.U32 UR6, UR6, 0xe ;  /* 0x0000000e0606789a */ /* 0x000fe40008000000 */
[----:B------:R-:W-:Y:S01]  /*1a40*/  USGXT.U32 UR4, UR4, 0xe ;  /* 0x0000000e0404789a */ /* 0x000fe20008000000 */
[----:B------:R-:W-:Y:S01]  /*1a50*/  UMOV UR18, 0x2000100 ;  /* 0x0200010000127882 */ /* 0x000fe20000000000 */
[----:B------:R-:W-:Y:S01]  /*1a60*/  UMOV UR19, 0x40004040 ;  /* 0x4000404000137882 */ /* 0x000fe20000000000 */
[----:B------:R-:W-:Y:S01]  /*1a70*/  UMOV UR7, URZ ;  /* 0x000000ff00077c82 */ /* 0x000fe20008000000 */
[----:B------:R-:W-:Y:S01]  /*1a80*/  UMOV UR8, 0xfffffffe ;  /* 0xfffffffe00087882 */ /* 0x000fe20000000000 */
[----:B------:R-:W-:Y:S01]  /*1a90*/  UMOV UR9, 0x7fffbfdf ;  /* 0x7fffbfdf00097882 */ /* 0x000fe20000000000 */
[----:B------:R-:W-:Y:S01]  /*1aa0*/  UMOV UR5, URZ ;  /* 0x000000ff00057c82 */ /* 0x000fe20008000000 */
[----:B------:R-:W-:-:S02]  /*1ab0*/  UIADD3.64 UR18, UPT, UPT, UR6, UR18, URZ ;  /* 0x0000001206127297 */ /* 0x000fc4000fffe0ff */
[----:B------:R-:W-:Y:S02]  /*1ac0*/  ULOP3.LUT UR6, UR6, 0x2000000, URZ, 0xfc, !UPT ;  /* 0x0200000006067892 */ /* 0x000fe4000f8efcff */
[----:B------:R-:W-:Y:S01]  /*1ad0*/  UIADD3.64 UR8, UPT, UPT, UR4, -UR8, URZ ;  /* 0x8000000804087297 */ /* 0x000fe2000fffe0ff */
[----:B------:R-:W-:Y:S01]  /*1ae0*/  UMOV UR26, 0x0 ;  /* 0x00000000001a7882 */ /* 0x000fe20000000000 */
[----:B------:R-:W-:Y:S01]  /*1af0*/  UMOV UR27, 0x8410010 ;  /* 0x08410010001b7882 */ /* 0x000fe20000000000 */
[----:B------:R-:W-:Y:S01]  /*1b00*/  UMOV UR5, 0x80004020 ;  /* 0x8000402000057882 */ /* 0x000fe20000000000 */
[----:B------:R-:W-:Y:S01]  /*1b10*/  UMOV UR7, 0x40004040 ;  /* 0x4000404000077882 */ /* 0x000fe20000000000 */
[----:B------:R-:W-:Y:S01]  /*1b20*/  UMOV UR28, 0x0 ;  /* 0x00000000001c7882 */ /* 0x000fe20000000000 */
[----:B------:R-:W-:Y:S01]  /*1b30*/  UMOV UR29, 0x8410010 ;  /* 0x08410010001d7882 */ /* 0x000fe20000000000 */
[----:B------:R2:W-:Y:S02]  /*1b40*/  UTCQMMA gdesc[UR4], gdesc[UR6], tmem[UR24], tmem[UR26], idesc[UR27], !UPT ;  /* 0x00ff1a06040075ea */ /* 0x0005e4000f800318 */
[----:B------:R2:W-:Y:S01]  /*1b50*/  UTCQMMA gdesc[UR8], gdesc[UR18], tmem[UR24], tmem[UR28], idesc[UR29], UPT ;  /* 0x00ff1c12080075ea */ /* 0x0005e2000b800318 */
[----:B------:R-:W-:-:S02]  /*1b60*/  NOP ;  /* 0x0000000000007918 */ /* 0x000fc40000000000 */
.L_x_57:
[----:B------:R-:W-:Y:S01]  /*1b70*/  ELECT P0, URZ, PT ;  /* 0x0000000000ff782f */ /* 0x000fe20003800000 */
[----:B--2---:R-:W-:Y:S01]  /*1b80*/  UMOV UR4, UR10 ;  /* 0x0000000a00047c82 */ /* 0x004fe20008000000 */
[----:B------:R-:W-:Y:S02]  /*1b90*/  UMOV UR5, URZ ;  /* 0x000000ff00057c82 */ /* 0x000fe40008000000 */
[----:B------:R-:W-:-:S13]  /*1ba0*/  ISETP.LT.U32.AND P0, PT, R2, 0x20, P0 ;  /* 0x000000200200780c */ /* 0x000fda0000701070 */
[----:B------:R-:W-:Y:S01]  /*1bb0*/  VOTEU.ANY UP0, P0 ;  /* 0x0000000000ff7886 */ /* 0x000fe20000000100 */
[----:B------:R-:W-:Y:S01]  /*1bc0*/  VOTEU.ANY UP1, P0 ;  /* 0x0000000000ff7886 */ /* 0x000fe20000020100 */
[----:B------:R-:W-:-:S03]  /*1bd0*/  ISETP.GE.U32.AND P0, PT, R12, 0x41, PT ;  /* 0x000000410c00780c */ /* 0x000fc60003f06070 */
[----:B------:R-:W-:Y:S02]  /*1be0*/  @UP0 UMOV UR4, UR4 ;  /* 0x0000000400040c82 */ /* 0x000fe40008000000 */
[----:B------:R2:W-:Y:S01]  /*1bf0*/  @UP1 UTCBAR [UR4], URZ ;  /* 0x000000ff040013e9 */ /* 0x0005e200080000ff */
[----:B------:R-:W-:Y:S06]  /*1c00*/  BAR.SYNC.DEFER_BLOCKING 0x0 ;  /* 0x0000000000007b1d */ /* 0x000fec0000010000 */
[----:B------:R-:W3:Y:S02]  /*1c10*/  SYNCS.PHASECHK.TRANS64.TRYWAIT P1, [UR12+0xc010], RZ ;  /* 0x00c010ffff0075a7 */ /* 0x000ee4000802110c */
[----:B--23--:R-:W-:Y:S05]  /*1c20*/  @!P1 BRA `(.L_x_58) ;  /* 0x0000001000e89947 */ /* 0x00cfea0003800000 */
.L_x_71:
[----:B------:R-:W-:Y:S01]  /*1c30*/  IMAD.MOV.U32 R3, RZ, RZ, RZ ;  /* 0x000000ffff037224 */ /* 0x000fe200078e00ff */
[----:B------:R-:W-:Y:S06]  /*1c40*/  @!P0 BRA `(.L_x_55) ;  /* 0x00000004002c8947 */ /* 0x000fec0003800000 */
[----:B------:R-:W2:Y:S01]  /*1c50*/  LDCU UR19, c[0x0][0x3a0] ;  /* 0x00007400ff1377ac */ /* 0x000ea20008000800 */
[----:B------:R-:W-:Y:S01]  /*1c60*/  UMOV UR17, 0x1 ;  /* 0x0000000100117882 */ /* 0x000fe20000000000 */
[----:B------:R-:W-:-:S05]  /*1c70*/  UMOV UR10, 0x40 ;  /* 0x00000040000a7882 */ /* 0x000fca0000000000 */
.L_x_62:
[----:B------:R-:W-:Y:S01]  /*1c80*/  BAR.SYNC.DEFER_BLOCKING 0x0 ;  /* 0x0000000000007b1d */ /* 0x000fe20000010000 */
[----:B------:R-:W-:Y:S01]  /*1c90*/  ULEA UR18, UR17, UR12, 0x3 ;  /* 0x0000000c11127291 */ /* 0x000fe2000f8e18ff */
[----:B-----5:R-:W-:Y:S01]  /*1ca0*/  @!P3 IMAD.MOV.U32 R4, RZ, RZ, 0x6000 ;  /* 0x00006000ff04b424 */ /* 0x020fe200078e00ff */
[----:B------:R-:W-:Y:S01]  /*1cb0*/  ELECT P1, URZ, PT ;  /* 0x0000000000ff782f */ /* 0x000fe20003820000 */
[----:B------:R-:W-:-:S03]  /*1cc0*/  ULEA UR8, UR17, UR12, 0xd ;  /* 0x0000000c11087291 */ /* 0x000fc6000f8e68ff */
[----:B------:R-:W-:Y:S02]  /*1cd0*/  ISETP.LT.U32.AND P1, PT, R2, 0x20, P1 ;  /* 0x000000200200780c */ /* 0x000fe40000f21070 */
[----:B------:R-:W-:Y:S01]  /*1ce0*/  ELECT P0, URZ, PT ;  /* 0x0000000000ff782f */ /* 0x000fe20003800000 */
[----:B------:R-:W-:-:S03]  /*1cf0*/  UIADD3 UR8, UPT, UPT, UR8, 0x8000, URZ ;  /* 0x0000800008087890 */ /* 0x000fc6000fffe0ff */
[----:B------:R-:W-:Y:S01]  /*1d00*/  ISETP.LT.U32.AND P0, PT, R2, 0x40, P0 ;  /* 0x000000400200780c */ /* 0x000fe20000701070 */
[----:B------:R-:W-:Y:S02]  /*1d10*/  ULEA UR4, UR17, UR12, 0xe ;  /* 0x0000000c11047291 */ /* 0x000fe4000f8e70ff */
[----:B------:R-:W-:Y:S01]  /*1d20*/  ULOP3.LUT UR5, UR13, 0x1, URZ, 0xc0, !UPT ;  /* 0x000000010d057892 */ /* 0x000fe2000f8ec0ff */
[----:B------:R-:W-:-:S03]  /*1d30*/  UMOV UR31, UR10 ;  /* 0x0000000a001f7c82 */ /* 0x000fc60008000000 */
[----:B------:R-:W-:Y:S01]  /*1d40*/  ULEA UR28, UR5, UR4, 0xd ;  /* 0x00000004051c7291 */ /* 0x000fe2000f8e68ff */
[----:B------:R-:W-:Y:S01]  /*1d50*/  VOTEU.ANY UP0, P1 ;  /* 0x0000000000ff7886 */ /* 0x000fe20000800100 */
[----:B------:R-:W-:Y:S01]  /*1d60*/  ULEA UR30, UR5, UR16, 0x7 ;  /* 0x00000010051e7291 */ /* 0x000fe2000f8e38ff */
[----:B------:R3:W-:Y:S03]  /*1d70*/  @!P3 SYNCS.ARRIVE.TRANS64 RZ, [UR18+0xc000], R4 ;  /* 0x00c00004ffffb9a7 */ /* 0x0007e60008000012 */
[----:B------:R-:W-:Y:S01]  /*1d80*/  VOTEU.ANY UP1, P0 ;  /* 0x0000000000ff7886 */ /* 0x000fe20000020100 */
[----:B------:R-:W-:Y:S01]  /*1d90*/  @UP0 UIADD3 UR9, UPT, UPT, UR18, 0xc000, URZ ;  /* 0x0000c00012090890 */ /* 0x000fe2000fffe0ff */
[----:B------:R-:W-:Y:S01]  /*1da0*/  VOTEU.ANY UP0, P1 ;  /* 0x0000000000ff7886 */ /* 0x000fe20000800100 */
[----:B------:R-:W-:Y:S02]  /*1db0*/  BAR.SYNC.DEFER_BLOCKING 0x0 ;  /* 0x0000000000007b1d */ /* 0x000fe40000010000 */
[----:B------:R-:W-:Y:S01]  /*1dc0*/  @UP1 UIADD3 UR29, UPT, UPT, UR18, 0xc000, URZ ;  /* 0x0000c000121d1890 */ /* 0x000fe2000fffe0ff */
[----:B---3--:R-:W-:-:S03]  /*1dd0*/  IMAD.U32 R4, R3, -0x80000000, RZ ;  /* 0x8000000003047824 */ /* 0x008fc600078e00ff */
[----:B------:R-:W-:Y:S01]  /*1de0*/  VOTEU.ANY UP1, P0 ;  /* 0x0000000000ff7886 */ /* 0x000fe20000020100 */
[----:B------:R3:W-:Y:S01]  /*1df0*/  @UP0 UTMALDG.2D [UR8], [UR20] ;  /* 0x00000008140005b4 */ /* 0x0007e20008008000 */
[----:B------:R-:W-:Y:S01]  /*1e00*/  UISETP.NE.U32.AND UP0, UPT, UR13, URZ, UPT ;  /* 0x000000ff0d00728c */ /* 0x000fe2000bf05070 */
[----:B------:R4:W-:Y:S06]  /*1e10*/  MEMBAR.ALL.CTA ;  /* 0x0000000000007992 */ /* 0x0009ec0000008000 */
[----:B----4-:R-:W4:Y:S02]  /*1e20*/  FENCE.VIEW.ASYNC.S ;  /* 0x00000000000073c6 */ /* 0x010f240000000000 */
[----:B----4-:R-:W-:Y:S06]  /*1e30*/  BAR.SYNC.DEFER_BLOCKING 0x0 ;  /* 0x0000000000007b1d */ /* 0x010fec0000010000 */
[----:B------:R3:W-:Y:S02]  /*1e40*/  @UP1 UTMALDG.2D [UR28], [UR22] ;  /* 0x0000001c160015b4 */ /* 0x0007e40008008000 */
[----:B------:R-:W-:Y:S06]  /*1e50*/  BAR.SYNC.DEFER_BLOCKING 0x0 ;  /* 0x0000000000007b1d */ /* 0x000fec0000010000 */
[----:B------:R-:W4:Y:S02]  /*1e60*/  SYNCS.PHASECHK.TRANS64.TRYWAIT P0, [UR18+0xc000], R4 ;  /* 0x00c00004ff0075a7 */ /* 0x000f240008001112 */
[----:B---34-:R-:W-:Y:S05]  /*1e70*/  @!P0 BRA `(.L_x_59) ;  /* 0x0000001000608947 */ /* 0x018fea0003800000 */
.L_x_72:
[----:B------:R-:W-:Y:S05]  /*1e80*/  BRA.U UP0, `(.L_x_60) ;  /* 0x0000000100507547 */ /* 0x000fea000b800000 */
[----:B------:R-:W-:Y:S02]  /*1e90*/  USHF.R.U32.HI UR6, URZ, 0x4, UR8 ;  /* 0x00000004ff067899 */ /* 0x000fe40008011608 */
[----:B------:R-:W-:Y:S02]  /*1ea0*/  USHF.R.U32.HI UR8, URZ, 0x4, UR4 ;  /* 0x00000004ff087899 */ /* 0x000fe40008011604 */
[----:B------:R-:W-:Y:S02]  /*1eb0*/  USGXT.U32 UR6, UR6, 0xe ;  /* 0x0000000e0606789a */ /* 0x000fe40008000000 */
[----:B------:R-:W-:Y:S02]  /*1ec0*/  USGXT.U32 UR8, UR8, 0xe ;  /* 0x0000000e0808789a */ /* 0x000fe40008000000 */
[----:B------:R-:W-:Y:S02]  /*1ed0*/  UIADD3 UR26, UP0, UPT, UR6, 0x2, URZ ;  /* 0x00000002061a7890 */ /* 0x000fe4000ff1e0ff */
[----:B------:R-:W-:Y:S01]  /*1ee0*/  UIADD3 UR28, UP1, UPT, UR8, 0x2000100, URZ ;  /* 0x02000100081c7890 */ /* 0x000fe2000ff3e0ff */
[----:B------:R-:W-:Y:S01]  /*1ef0*/  UMOV UR4, URZ ;  /* 0x000000ff00047c82 */ /* 0x000fe20008000000 */
[----:B------:R-:W-:Y:S01]  /*1f00*/  UMOV UR5, URZ ;  /* 0x000000ff00057c82 */ /* 0x000fe20008000000 */
[----:B------:R-:W-:-:S02]  /*1f10*/  ULOP3.LUT UR8, UR8, 0x2000000, URZ, 0xfc, !UPT ;  /* 0x0200000008087892 */ /* 0x000fc4000f8efcff */
[----:B------:R-:W-:Y:S02]  /*1f20*/  UIADD3.X UR27, UPT, UPT, UR4, -0x7fffbfe0, URZ, UP0, !UPT ;  /* 0x80004020041b7890 */ /* 0x000fe400087fe4ff */
[----:B------:R-:W-:Y:S01]  /*1f30*/  UIADD3.X UR29, UPT, UPT, UR5, 0x40004040, URZ, UP1, !UPT ;  /* 0x40004040051d7890 */ /* 0x000fe20008ffe4ff */
[----:B------:R-:W-:Y:S01]  /*1f40*/  UMOV UR30, 0x0 ;  /* 0x00000000001e7882 */ /* 0x000fe20000000000 */
[----:B------:R-:W-:Y:S01]  /*1f50*/  UMOV UR31, 0x8410010 ;  /* 0x08410010001f7882 */ /* 0x000fe20000000000 */
[----:B------:R-:W-:Y:S01]  /*1f60*/  UMOV UR7, 0x80004020 ;  /* 0x8000402000077882 */ /* 0x000fe20000000000 */
[----:B------:R-:W-:Y:S01]  /*1f70*/  UMOV UR9, 0x40004040 ;  /* 0x4000404000097882 */ /* 0x000fe20000000000 */
[----:B------:R-:W-:Y:S01]  /*1f80*/  UMOV UR4, 0x0 ;  /* 0x0000000000047882 */ /* 0x000fe20000000000 */
[----:B------:R-:W-:Y:S01]  /*1f90*/  UMOV UR5, 0x8410010 ;  /* 0x0841001000057882 */ /* 0x000fe20000000000 */
[----:B------:R3:W-:Y:S02]  /*1fa0*/  UTCQMMA gdesc[UR6], gdesc[UR8], tmem[UR24], tmem[UR30], idesc[UR31], UPT ;  /* 0x00ff1e08060075ea */ /* 0x0007e4000b800318 */
[----:B------:R3:W-:Y:S01]  /*1fb0*/  UTCQMMA gdesc[UR26], gdesc[UR28], tmem[UR24], tmem[UR4], idesc[UR5], UPT ;  /* 0x00ff041c1a0075ea */ /* 0x0007e2000b800318 */
[----:B------:R-:W-:-:S02]  /*1fc0*/  NOP ;  /* 0x0000000000007918 */ /* 0x000fc40000000000 */
.L_x_60:
[----:B------:R-:W-:Y:S01]  /*1fd0*/  ELECT P0, URZ, PT ;  /* 0x0000000000ff782f */ /* 0x000fe20003800000 */
[----:B---3--:R-:W-:-:S03]  /*1fe0*/  UIADD3 UR4, UPT, UPT, UR18, 0xc010, URZ ;  /* 0x0000c01012047890 */ /* 0x008fc6000fffe0ff */
[----:B------:R-:W-:Y:S01]  /*1ff0*/  ISETP.LT.U32.AND P0, PT, R2, 0x20, P0 ;  /* 0x000000200200780c */ /* 0x000fe20000701070 */
[----:B------:R-:W-:-:S12]  /*2000*/  UMOV UR5, URZ ;  /* 0x000000ff00057c82 */ /* 0x000fd80008000000 */
[----:B------:R-:W-:Y:S01]  /*2010*/  VOTEU.ANY UP0, P0 ;  /* 0x0000000000ff7886 */ /* 0x000fe20000000100 */
[----:B------:R-:W-:-:S04]  /*2020*/  VOTEU.ANY UP1, P0 ;  /* 0x0000000000ff7886 */ /* 0x000fc80000020100 */
[----:B------:R-:W-:Y:S02]  /*2030*/  @UP0 UMOV UR4, UR4 ;  /* 0x0000000400040c82 */ /* 0x000fe40008000000 */
[----:B------:R3:W-:Y:S01]  /*2040*/  @UP1 UTCBAR [UR4], URZ ;  /* 0x000000ff040013e9 */ /* 0x0007e200080000ff */
[----:B------:R-:W-:Y:S06]  /*2050*/  BAR.SYNC.DEFER_BLOCKING 0x0 ;  /* 0x0000000000007b1d */ /* 0x000fec0000010000 */
[----:B------:R-:W4:Y:S02]  /*2060*/  SYNCS.PHASECHK.TRANS64.TRYWAIT P0, [UR18+0xc010], R4 ;  /* 0x00c01004ff0075a7 */ /* 0x000f240008001112 */
[----:B---34-:R-:W-:Y:S05]  /*2070*/  @!P0 BRA `(.L_x_61) ;  /* 0x0000000c00ec8947 */ /* 0x018fea0003800000 */
.L_x_73:
[----:B------:R-:W-:Y:S02]  /*2080*/  UIADD3 UR17, UPT, UPT, UR17, 0x1, URZ ;  /* 0x0000000111117890 */ /* 0x000fe4000fffe0ff */
[----:B------:R-:W-:Y:S02]  /*2090*/  UIADD3 UR10, UPT, UPT, UR10, 0x40, URZ ;  /* 0x000000400a0a7890 */ /* 0x000fe4000fffe0ff */
[----:B------:R-:W-:-:S04]  /*20a0*/  UISETP.NE.U32.AND UP0, UPT, UR17, 0x2, UPT ;  /* 0x000000021100788c */ /* 0x000fc8000bf05070 */
[----:B------:R-:W-:Y:S02]  /*20b0*/  USEL UR17, UR17, URZ, UP0 ;  /* 0x000000ff11117287 */ /* 0x000fe40008000000 */
[----:B------:R-:W-:Y:S02]  /*20c0*/  USEL UR4, URZ, 0x1, UP0 ;  /* 0x00000001ff047887 */ /* 0x000fe40008000000 */
[----:B--2---:R-:W-:-:S04]  /*20d0*/  UISETP.GE.AND UP0, UPT, UR10, UR19, UPT ;  /* 0x000000130a00728c */ /* 0x004fc8000bf06270 */
[----:B------:R-:W-:-:S05]  /*20e0*/  LOP3.LUT R3, R3, UR4, RZ, 0x3c, !PT ;  /* 0x0000000403037c12 */ /* 0x000fca000f8e3cff */
[----:B------:R-:W-:Y:S05]  /*20f0*/  BRA.U !UP0, `(.L_x_62) ;  /* 0xfffffff908e07547 */ /* 0x000fea000b83ffff */
.L_x_55:
[----:B----4-:R-:W-:Y:S06]  /*2100*/  BAR.SYNC.DEFER_BLOCKING 0x0 ;  /* 0x0000000000007b1d */ /* 0x010fec0000010000 */
[----:B------:R-:W-:Y:S04]  /*2110*/  BSSY.RECONVERGENT B3, `(.L_x_63) ;  /* 0x0000004000037945 */ /* 0x000fe80003800200 */
[----:B------:R-:W-:Y:S05]  /*2120*/  @P3 BRA `(.L_x_64) ;  /* 0x0000000000083947 */ /* 0x000fea0003800000 */
[----:B------:R-:W2:Y:S02]  /*2130*/  SYNCS.CCTL.IV [UR12+0xc000] ;  /* 0x00c00000ff0079b1 */ /* 0x000ea4000800000c */
[----:B--2---:R-:W2:Y:S02]  /*2140*/  SYNCS.CCTL.IV [UR12+0xc010] ;  /* 0x00c01000ff0079b1 */ /* 0x004ea4000800000c */
.L_x_64:
[----:B------:R-:W-:Y:S05]  /*2150*/  BSYNC.RECONVERGENT B3 ;  /* 0x0000000000037941 */ /* 0x000fea0003800200 */
.L_x_63:
[----:B--2---:R-:W-:Y:S06]  /*2160*/  BAR.SYNC.DEFER_BLOCKING 0x0 ;  /* 0x0000000000007b1d */ /* 0x004fec0000010000 */
[----:B------:R-:W-:Y:S04]  /*2170*/  BSSY.RECONVERGENT B3, `(.L_x_65) ;  /* 0x0000004000037945 */ /* 0x000fe80003800200 */
[----:B------:R-:W-:Y:S05]  /*2180*/  @P3 BRA `(.L_x_66) ;  /* 0x0000000000083947 */ /* 0x000fea0003800000 */
[----:B------:R-:W2:Y:S02]  /*2190*/  SYNCS.CCTL.IV [UR12+0xc008] ;  /* 0x00c00800ff0079b1 */ /* 0x000ea4000800000c */
[----:B--2---:R-:W2:Y:S02]  /*21a0*/  SYNCS.CCTL.IV [UR12+0xc018] ;  /* 0x00c01800ff0079b1 */ /* 0x004ea4000800000c */
.L_x_66:
[----:B------:R-:W-:Y:S05]  /*21b0*/  BSYNC.RECONVERGENT B3 ;  /* 0x0000000000037941 */ /* 0x000fea0003800200 */
.L_x_65:
[----:B------:R-:W-:Y:S01]  /*21c0*/  USHF.L.U32 UR4, UR13, 0x15, URZ ;  /* 0x000000150d047899 */ /* 0x000fe200080006ff */
[----:B------:R-:W-:Y:S01]  /*21d0*/  IMAD.SHL.U32 R3, R0, 0x80, RZ ;  /* 0x0000008000037824 */ /* 0x000fe200078e00ff */
[----:B------:R-:W-:Y:S02]  /*21e0*/  ELECT P0, URZ, PT ;  /* 0x0000000000ff782f */ /* 0x000fe40003800000 */
[----:B------:R-:W-:Y:S02]  /*21f0*/  ULOP3.LUT UR4, UR4, 0x600000, URZ, 0xc0, !UPT ;  /* 0x0060000004047892 */ /* 0x000fe4000f8ec0ff */
[----:B------:R-:W-:Y:S01]  /*2200*/  ISETP.LT.U32.AND P0, PT, R2, 0x40, P0 ;  /* 0x000000400200780c */ /* 0x000fe20000701070 */
[----:B------:R-:W-:Y:S02]  /*2210*/  ULOP3.LUT UR13, UR13, 0x1, URZ, 0xc0, !UPT ;  /* 0x000000010d0d7892 */ /* 0x000fe4000f8ec0ff */
[----:B------:R-:W-:Y:S02]  /*2220*/  UIADD3 UR4, UPT, UPT, UR24, UR4, URZ ;  /* 0x0000000418047290 */ /* 0x000fe4000fffe0ff */
[----:B------:R-:W-:Y:S01]  /*2230*/  ULEA UR5, UR13, UR16, 0x7 ;  /* 0x000000100d057291 */ /* 0x000fe2000f8e38ff */
[----:B------:R-:W-:-:S06]  /*2240*/  UMOV UR6, UR11 ;  /* 0x0000000b00067c82 */ /* 0x000fcc0008000000 */
[----:B------:R-:W3:Y:S01]  /*2250*/  LDTM.x64 R100, tmem[UR4] ;  /* 0x00000004006479ee */ /* 0x000ee20008340000 */
[----:B------:R-:W-:Y:S01]  /*2260*/  VOTEU.ANY UP1, P0 ;  /* 0x0000000000ff7886 */ /* 0x000fe20000020100 */
[----:B------:R-:W-:Y:S01]  /*2270*/  VOTEU.ANY UP0, P0 ;  /* 0x0000000000ff7886 */ /* 0x000fe20000000100 */
[----:B---3--:R-:W-:Y:S02]  /*2280*/  F2FP.SATFINITE.E4M3.F32.PACK_AB_MERGE_C R102, R103, R102, RZ ;  /* 0x000000666766723e */ /* 0x008fe400048070ff */
[----:B------:R-:W-:Y:S02]  /*2290*/  F2FP.SATFINITE.E4M3.F32.PACK_AB_MERGE_C R106, R107, R106, RZ ;  /* 0x0000006a6b6a723e */ /* 0x000fe400048070ff */
[----:B------:R-:W-:Y:S02]  /*22a0*/  F2FP.SATFINITE.E4M3.F32.PACK_AB_MERGE_C R164, R101, R100, R102 ;  /* 0x0000006465a4723e */ /* 0x000fe40004807066 */
[----:B------:R-:W3:Y:S01]  /*22b0*/  LDTM.x64 R40, tmem[UR4+0x40] ;  /* 0x00004004002879ee */ /* 0x000ee20008340000 */
[----:B------:R-:W-:-:S02]  /*22c0*/  F2FP.SATFINITE.E4M3.F32.PACK_AB_MERGE_C R110, R111, R110, RZ ;  /* 0x0000006e6f6e723e */ /* 0x000fc400048070ff */
[----:B------:R-:W-:Y:S02]  /*22d0*/  F2FP.SATFINITE.E4M3.F32.PACK_AB_MERGE_C R114, R115, R114, RZ ;  /* 0x000000727372723e */ /* 0x000fe400048070ff */
[----:B------:R-:W-:Y:S02]  /*22e0*/  F2FP.SATFINITE.E4M3.F32.PACK_AB_MERGE_C R165, R105, R104, R106 ;  /* 0x0000006869a5723e */ /* 0x000fe4000480706a */
[----:B------:R-:W-:Y:S02]  /*22f0*/  F2FP.SATFINITE.E4M3.F32.PACK_AB_MERGE_C R166, R109, R108, R110 ;  /* 0x0000006c6da6723e */ /* 0x000fe4000480706e */
[----:B------:R-:W-:Y:S02]  /*2300*/  F2FP.SATFINITE.E4M3.F32.PACK_AB_MERGE_C R167, R113, R112, R114 ;  /* 0x0000007071a7723e */ /* 0x000fe40004807072 */
[----:B------:R-:W-:Y:S02]  /*2310*/  F2FP.SATFINITE.E4M3.F32.PACK_AB_MERGE_C R118, R119, R118, RZ ;  /* 0x000000767776723e */ /* 0x000fe400048070ff */
[----:B------:R-:W-:-:S02]  /*2320*/  F2FP.SATFINITE.E4M3.F32.PACK_AB_MERGE_C R122, R123, R122, RZ ;  /* 0x0000007a7b7a723e */ /* 0x000fc400048070ff */
[----:B------:R-:W-:Y:S02]  /*2330*/  F2FP.SATFINITE.E4M3.F32.PACK_AB_MERGE_C R126, R127, R126, RZ ;  /* 0x0000007e7f7e723e */ /* 0x000fe400048070ff */
[----:B------:R-:W-:Y:S02]  /*2340*/  F2FP.SATFINITE.E4M3.F32.PACK_AB_MERGE_C R119, R131, R130, RZ ;  /* 0x000000828377723e */ /* 0x000fe400048070ff */
[----:B------:R-:W-:Y:S02]  /*2350*/  F2FP.SATFINITE.E4M3.F32.PACK_AB_MERGE_C R134, R135, R134, RZ ;  /* 0x000000868786723e */ /* 0x000fe400048070ff */
[----:B------:R-:W-:Y:S02]  /*2360*/  F2FP.SATFINITE.E4M3.F32.PACK_AB_MERGE_C R138, R139, R138, RZ ;  /* 0x0000008a8b8a723e */ /* 0x000fe400048070ff */
[----:B------:R-:W-:Y:S02]  /*2370*/  F2FP.SATFINITE.E4M3.F32.PACK_AB_MERGE_C R142, R143, R142, RZ ;  /* 0x0000008e8f8e723e */ /* 0x000fe400048070ff */
[----:B---3--:R-:W-:-:S02]  /*2380*/  F2FP.SATFINITE.E4M3.F32.PACK_AB_MERGE_C R42, R43, R42, RZ ;  /* 0x0000002a2b2a723e */ /* 0x008fc400048070ff */
[----:B------:R-:W-:Y:S02]  /*2390*/  F2FP.SATFINITE.E4M3.F32.PACK_AB_MERGE_C R46, R47, R46, RZ ;  /* 0x0000002e2f2e723e */ /* 0x000fe400048070ff */
[----:B------:R-:W-:Y:S02]  /*23a0*/  F2FP.SATFINITE.E4M3.F32.PACK_AB_MERGE_C R50, R51, R50, RZ ;  /* 0x000000323332723e */ /* 0x000fe400048070ff */
[----:B------:R-:W-:Y:S02]  /*23b0*/  F2FP.SATFINITE.E4M3.F32.PACK_AB_MERGE_C R54, R55, R54, RZ ;  /* 0x000000363736723e */ /* 0x000fe400048070ff */
[----:B------:R-:W-:Y:S02]  /*23c0*/  F2FP.SATFINITE.E4M3.F32.PACK_AB_MERGE_C R58, R59, R58, RZ ;  /* 0x0000003a3b3a723e */ /* 0x000fe400048070ff */
[----:B------:R-:W-:Y:S02]  /*23d0*/  F2FP.SATFINITE.E4M3.F32.PACK_AB_MERGE_C R62, R63, R62, RZ ;  /* 0x0000003e3f3e723e */ /* 0x000fe400048070ff */
[----:B------:R-:W-:-:S02]  /*23e0*/  F2FP.SATFINITE.E4M3.F32.PACK_AB_MERGE_C R66, R67, R66, RZ ;  /* 0x000000424342723e */ /* 0x000fc400048070ff */
[----:B------:R-:W-:Y:S02]  /*23f0*/  F2FP.SATFINITE.E4M3.F32.PACK_AB_MERGE_C R70, R71, R70, RZ ;  /* 0x000000464746723e */ /* 0x000fe400048070ff */
[----:B------:R-:W-:Y:S02]  /*2400*/  F2FP.SATFINITE.E4M3.F32.PACK_AB_MERGE_C R74, R75, R74, RZ ;  /* 0x0000004a4b4a723e */ /* 0x000fe400048070ff */
[----:B------:R-:W-:Y:S02]  /*2410*/  F2FP.SATFINITE.E4M3.F32.PACK_AB_MERGE_C R104, R41, R40, R42 ;  /* 0x000000282968723e */ /* 0x000fe4000480702a */
[----:B------:R-:W-:Y:S02]  /*2420*/  F2FP.SATFINITE.E4M3.F32.PACK_AB_MERGE_C R105, R45, R44, R46 ;  /* 0x0000002c2d69723e */ /* 0x000fe4000480702e */
[----:B------:R-:W-:Y:S02]  /*2430*/  F2FP.SATFINITE.E4M3.F32.PACK_AB_MERGE_C R106, R49, R48, R50 ;  /* 0x00000030316a723e */ /* 0x000fe40004807032 */
[----:B------:R-:W-:-:S02]  /*2440*/  F2FP.SATFINITE.E4M3.F32.PACK_AB_MERGE_C R107, R53, R52, R54 ;  /* 0x00000034356b723e */ /* 0x000fc40004807036 */
[----:B------:R-:W-:Y:S02]  /*2450*/  F2FP.SATFINITE.E4M3.F32.PACK_AB_MERGE_C R108, R57, R56, R58 ;  /* 0x00000038396c723e */ /* 0x000fe4000480703a */
[----:B------:R-:W-:Y:S02]  /*2460*/  F2FP.SATFINITE.E4M3.F32.PACK_AB_MERGE_C R109, R61, R60, R62 ;  /* 0x0000003c3d6d723e */ /* 0x000fe4000480703e */
[----:B------:R-:W-:Y:S02]  /*2470*/  F2FP.SATFINITE.E4M3.F32.PACK_AB_MERGE_C R110, R65, R64, R66 ;  /* 0x00000040416e723e */ /* 0x000fe40004807042 */
[----:B------:R-:W-:Y:S02]  /*2480*/  F2FP.SATFINITE.E4M3.F32.PACK_AB_MERGE_C R111, R69, R68, R70 ;  /* 0x00000044456f723e */ /* 0x000fe40004807046 */
[----:B------:R-:W-:Y:S02]  /*2490*/  F2FP.SATFINITE.E4M3.F32.PACK_AB_MERGE_C R112, R73, R72, R74 ;  /* 0x000000484970723e */ /* 0x000fe4000480704a */
[----:B------:R-:W3:Y:S01]  /*24a0*/  LDTM.x64 R12, tmem[UR4+0x80] ;  /* 0x00008004000c79ee */ /* 0x000ee20008340000 */
[----:B------:R-:W-:-:S02]  /*24b0*/  F2FP.SATFINITE.E4M3.F32.PACK_AB_MERGE_C R90, R91, R90, RZ ;  /* 0x0000005a5b5a723e */ /* 0x000fc400048070ff */
[----:B------:R-:W-:Y:S02]  /*24c0*/  F2FP.SATFINITE.E4M3.F32.PACK_AB_MERGE_C R78, R79, R78, RZ ;  /* 0x0000004e4f4e723e */ /* 0x000fe400048070ff */
[----:B------:R-:W-:Y:S02]  /*24d0*/  F2FP.SATFINITE.E4M3.F32.PACK_AB_MERGE_C R82, R83, R82, RZ ;  /* 0x000000525352723e */ /* 0x000fe400048070ff */
[----:B------:R-:W-:Y:S02]  /*24e0*/  F2FP.SATFINITE.E4M3.F32.PACK_AB_MERGE_C R86, R87, R86, RZ ;  /* 0x000000565756723e */ /* 0x000fe400048070ff */
[----:B------:R-:W-:Y:S02]  /*24f0*/  F2FP.SATFINITE.E4M3.F32.PACK_AB_MERGE_C R94, R95, R94, RZ ;  /* 0x0000005e5f5e723e */ /* 0x000fe400048070ff */
[----:B------:R-:W-:Y:S02]  /*2500*/  F2FP.SATFINITE.E4M3.F32.PACK_AB_MERGE_C R88, R89, R88, R90 ;  /* 0x000000585958723e */ /* 0x000fe4000480705a */
[----:B------:R-:W-:-:S02]  /*2510*/  F2FP.SATFINITE.E4M3.F32.PACK_AB_MERGE_C R113, R77, R76, R78 ;  /* 0x0000004c4d71723e */ /* 0x000fc4000480704e */
[----:B------:R-:W-:Y:S02]  /*2520*/  F2FP.SATFINITE.E4M3.F32.PACK_AB_MERGE_C R114, R81, R80, R82 ;  /* 0x000000505172723e */ /* 0x000fe40004807052 */
[----:B------:R-:W-:Y:S02]  /*2530*/  F2FP.SATFINITE.E4M3.F32.PACK_AB_MERGE_C R115, R85, R84, R86 ;  /* 0x000000545573723e */ /* 0x000fe40004807056 */
[----:B------:R-:W-:Y:S02]  /*2540*/  F2FP.SATFINITE.E4M3.F32.PACK_AB_MERGE_C R89, R93, R92, R94 ;  /* 0x0000005c5d59723e */ /* 0x000fe4000480705e */
        /* <DEDUP_REMOVED lines=11> */
[----:B------:R-:W-:Y:S02]  /*2600*/  F2FP.SATFINITE.E4M3.F32.PACK_AB_MERGE_C R50, R51, R50, RZ ;  /* 0x000000323332723e */ /* 0x000fe400048070ff */
[----:B------:R-:W-:Y:S02]  /*2610*/  F2FP.SATFINITE.E4M3.F32.PACK_AB_MERGE_C R54, R55, R54, RZ ;  /* 0x000000363736723e */ /* 0x000fe400048070ff */
[----:B------:R-:W-:Y:S02]  /*2620*/  F2FP.SATFINITE.E4M3.F32.PACK_AB_MERGE_C R58, R59, R58, RZ ;  /* 0x0000003a3b3a723e */ /* 0x000fe400048070ff */
[----:B------:R-:W-:-:S02]  /*2630*/  F2FP.SATFINITE.E4M3.F32.PACK_AB_MERGE_C R62, R63, R62, RZ ;  /* 0x0000003e3f3e723e */ /* 0x000fc400048070ff */
[----:B------:R-:W-:Y:S02]  /*2640*/  F2FP.SATFINITE.E4M3.F32.PACK_AB_MERGE_C R66, R67, R66, RZ ;  /* 0x000000424342723e */ /* 0x000fe400048070ff */
[----:B------:R-:W-:Y:S02]  /*2650*/  F2FP.SATFINITE.E4M3.F32.PACK_AB_MERGE_C R76, R13, R12, R14 ;  /* 0x0000000c0d4c723e */ /* 0x000fe4000480700e */
        /* <DEDUP_REMOVED lines=13> */
[----:B-----5:R-:W3:Y:S01]  /*2730*/  LDTM.x64 R4, tmem[UR4+0xc0] ;  /* 0x0000c004000479ee */ /* 0x020ee20008340000 */
[----:B------:R-:W-:Y:S01]  /*2740*/  F2FP.SATFINITE.E4M3.F32.PACK_AB_MERGE_C R70, R71, R70, RZ ;  /* 0x000000464746723e */ /* 0x000fe200048070ff */
[----:B------:R-:W-:Y:S01]  /*2750*/  NOP ;  /* 0x0000000000007918 */ /* 0x000fe20000000000 */
[----:B------:R-:W-:Y:S01]  /*2760*/  F2FP.SATFINITE.E4M3.F32.PACK_AB_MERGE_C R154, R155, R154, RZ ;  /* 0x0000009a9b9a723e */ /* 0x000fe200048070ff */
[----:B------:R-:W-:Y:S01]  /*2770*/  ULEA UR4, UR13, UR12, 0xe ;  /* 0x0000000c0d047291 */ /* 0x000fe2000f8e70ff */
[----:B------:R-:W-:Y:S01]  /*2780*/  F2FP.SATFINITE.E4M3.F32.PACK_AB_MERGE_C R94, R69, R68, R70 ;  /* 0x00000044455e723e */ /* 0x000fe20004807046 */
[----:B------:R-:W-:Y:S01]  /*2790*/  IMAD.SHL.U32 R69, R0, 0x10, RZ ;  /* 0x0000001000457824 */ /* 0x000fe200078e00ff */
[----:B------:R-:W-:-:S02]  /*27a0*/  LOP3.LUT R0, R3, 0x3f80, RZ, 0xc0, !PT ;  /* 0x00003f8003007812 */ /* 0x000fc400078ec0ff */
[----:B------:R-:W-:Y:S02]  /*27b0*/  F2FP.SATFINITE.E4M3.F32.PACK_AB_MERGE_C R158, R159, R158, RZ ;  /* 0x0000009e9f9e723e */ /* 0x000fe400048070ff */
[----:B------:R-:W-:Y:S02]  /*27c0*/  LOP3.LUT R0, R0, 0x70, R69, 0xf8, !PT ;  /* 0x0000007000007812 */ /* 0x000fe400078ef845 */
[----:B------:R-:W-:Y:S02]  /*27d0*/  F2FP.SATFINITE.E4M3.F32.PACK_AB_MERGE_C R151, R163, R162, RZ ;  /* 0x000000a2a397723e */ /* 0x000fe400048070ff */
[----:B------:R-:W-:Y:S01]  /*27e0*/  F2FP.SATFINITE.E4M3.F32.PACK_AB_MERGE_C R74, R75, R74, RZ ;  /* 0x0000004a4b4a723e */ /* 0x000fe200048070ff */
[----:B--2---:R-:W-:Y:S01]  /*27f0*/  STS.128 [R0+UR12], R164 ;  /* 0x000000a400007988 */ /* 0x004fe20008000c0c */
[----:B------:R-:W-:Y:S02]  /*2800*/  F2FP.SATFINITE.E4M3.F32.PACK_AB_MERGE_C R116, R117, R116, R118 ;  /* 0x000000747574723e */ /* 0x000fe40004807076 */
[----:B------:R-:W-:Y:S01]  /*2810*/  F2FP.SATFINITE.E4M3.F32.PACK_AB_MERGE_C R117, R121, R120, R122 ;  /* 0x000000787975723e */ /* 0x000fe2000480707a */
[----:B------:R2:W-:Y:S01]  /*2820*/  STS.128 [R0+UR12+0x4000], R76 ;  /* 0x0040004c00007988 */ /* 0x0005e20008000c0c */
[----:B------:R-:W-:-:S02]  /*2830*/  F2FP.SATFINITE.E4M3.F32.PACK_AB_MERGE_C R118, R125, R124, R126 ;  /* 0x0000007c7d76723e */ /* 0x000fc4000480707e */
[----:B------:R-:W-:Y:S02]  /*2840*/  F2FP.SATFINITE.E4M3.F32.PACK_AB_MERGE_C R119, R129, R128, R119 ;  /* 0x000000808177723e */ /* 0x000fe40004807077 */
[----:B---3--:R-:W-:Y:S02]  /*2850*/  F2FP.SATFINITE.E4M3.F32.PACK_AB_MERGE_C R6, R7, R6, RZ ;  /* 0x000000060706723e */ /* 0x008fe400048070ff */
[----:B------:R-:W-:Y:S02]  /*2860*/  F2FP.SATFINITE.E4M3.F32.PACK_AB_MERGE_C R10, R11, R10, RZ ;  /* 0x0000000a0b0a723e */ /* 0x000fe400048070ff */
[----:B------:R-:W-:Y:S02]  /*2870*/  F2FP.SATFINITE.E4M3.F32.PACK_AB_MERGE_C R14, R15, R14, RZ ;  /* 0x0000000e0f0e723e */ /* 0x000fe400048070ff */
[----:B------:R-:W-:Y:S02]  /*2880*/  F2FP.SATFINITE.E4M3.F32.PACK_AB_MERGE_C R7, R19, R18, RZ ;  /* 0x000000121307723e */ /* 0x000fe400048070ff */
[----:B------:R-:W-:-:S02]  /*2890*/  F2FP.SATFINITE.E4M3.F32.PACK_AB_MERGE_C R22, R23, R22, RZ ;  /* 0x000000161716723e */ /* 0x000fc400048070ff */
[----:B------:R-:W-:Y:S02]  /*28a0*/  F2FP.SATFINITE.E4M3.F32.PACK_AB_MERGE_C R132, R133, R132, R134 ;  /* 0x000000848584723e */ /* 0x000fe40004807086 */
[----:B------:R-:W-:Y:S02]  /*28b0*/  F2FP.SATFINITE.E4M3.F32.PACK_AB_MERGE_C R26, R27, R26, RZ ;  /* 0x0000001a1b1a723e */ /* 0x000fe400048070ff */
[----:B------:R-:W-:Y:S02]  /*28c0*/  F2FP.SATFINITE.E4M3.F32.PACK_AB_MERGE_C R30, R31, R30, RZ ;  /* 0x0000001e1f1e723e */ /* 0x000fe400048070ff */
[----:B------:R-:W-:Y:S02]  /*28d0*/  F2FP.SATFINITE.E4M3.F32.PACK_AB_MERGE_C R23, R35, R34, RZ ;  /* 0x000000222317723e */ /* 0x000fe400048070ff */
[----:B------:R-:W-:Y:S02]  /*28e0*/  F2FP.SATFINITE.E4M3.F32.PACK_AB_MERGE_C R38, R39, R38, RZ ;  /* 0x000000262726723e */ /* 0x000fe400048070ff */
[----:B------:R-:W-:-:S02]  /*28f0*/  F2FP.SATFINITE.E4M3.F32.PACK_AB_MERGE_C R4, R5, R4, R6 ;  /* 0x000000040504723e */ /* 0x000fc40004807006 */
[----:B------:R-:W-:Y:S02]  /*2900*/  LOP3.LUT R2, R0, 0x10, RZ, 0x3c, !PT ;  /* 0x0000001000027812 */ /* 0x000fe400078e3cff */
[----:B------:R-:W-:Y:S02]  /*2910*/  F2FP.SATFINITE.E4M3.F32.PACK_AB_MERGE_C R133, R137, R136, R138 ;  /* 0x000000888985723e */ /* 0x000fe4000480708a */
[----:B------:R-:W-:Y:S01]  /*2920*/  F2FP.SATFINITE.E4M3.F32.PACK_AB_MERGE_C R134, R141, R140, R142 ;  /* 0x0000008c8d86723e */ /* 0x000fe2000480708e */
[----:B------:R3:W-:Y:S01]  /*2930*/  STS.128 [R2+UR12], R116 ;  /* 0x0000007402007988 */ /* 0x0007e20008000c0c */
[----:B------:R-:W-:Y:S02]  /*2940*/  F2FP.SATFINITE.E4M3.F32.PACK_AB_MERGE_C R135, R145, R144, R135 ;  /* 0x000000909187723e */ /* 0x000fe40004807087 */
[----:B------:R-:W-:Y:S01]  /*2950*/  F2FP.SATFINITE.E4M3.F32.PACK_AB_MERGE_C R148, R149, R148, R150 ;  /* 0x000000949594723e */ /* 0x000fe20004807096 */
[----:B------:R3:W-:Y:S01]  /*2960*/  STS.128 [R2+UR12+0x4000], R80 ;  /* 0x0040005002007988 */ /* 0x0007e20008000c0c */
[----:B------:R-:W-:-:S02]  /*2970*/  F2FP.SATFINITE.E4M3.F32.PACK_AB_MERGE_C R42, R43, R42, RZ ;  /* 0x0000002a2b2a723e */ /* 0x000fc400048070ff */
[----:B------:R-:W-:Y:S02]  /*2980*/  F2FP.SATFINITE.E4M3.F32.PACK_AB_MERGE_C R46, R47, R46, RZ ;  /* 0x0000002e2f2e723e */ /* 0x000fe400048070ff */
[----:B------:R-:W-:Y:S02]  /*2990*/  F2FP.SATFINITE.E4M3.F32.PACK_AB_MERGE_C R39, R51, R50, RZ ;  /* 0x000000323327723e */ /* 0x000fe400048070ff */
[----:B------:R-:W-:Y:S02]  /*29a0*/  F2FP.SATFINITE.E4M3.F32.PACK_AB_MERGE_C R54, R55, R54, RZ ;  /* 0x000000363736723e */ /* 0x000fe400048070ff */
[----:B------:R-:W-:Y:S02]  /*29b0*/  F2FP.SATFINITE.E4M3.F32.PACK_AB_MERGE_C R5, R9, R8, R10 ;  /* 0x000000080905723e */ /* 0x000fe4000480700a */
[----:B------:R-:W-:Y:S02]  /*29c0*/  LOP3.LUT R3, R0, 0x20, RZ, 0x3c, !PT ;  /* 0x0000002000037812 */ /* 0x000fe400078e3cff */
[----:B------:R-:W-:-:S02]  /*29d0*/  F2FP.SATFINITE.E4M3.F32.PACK_AB_MERGE_C R149, R153, R152, R154 ;  /* 0x000000989995723e */ /* 0x000fc4000480709a */
[----:B------:R-:W-:Y:S01]  /*29e0*/  F2FP.SATFINITE.E4M3.F32.PACK_AB_MERGE_C R150, R157, R156, R158 ;  /* 0x0000009c9d96723e */ /* 0x000fe2000480709e */
[----:B------:R3:W-:Y:S01]  /*29f0*/  STS.128 [R3+UR12], R132 ;  /* 0x0000008403007988 */ /* 0x0007e20008000c0c */
[----:B------:R-:W-:Y:S02]  /*2a00*/  F2FP.SATFINITE.E4M3.F32.PACK_AB_MERGE_C R151, R161, R160, R151 ;  /* 0x000000a0a197723e */ /* 0x000fe40004807097 */
[----:B------:R-:W-:Y:S01]  /*2a10*/  F2FP.SATFINITE.E4M3.F32.PACK_AB_MERGE_C R98, R99, R98, RZ ;  /* 0x000000626362723e */ /* 0x000fe200048070ff */
[----:B------:R3:W-:Y:S01]  /*2a20*/  STS.128 [R3+UR12+0x4000], R84 ;  /* 0x0040005403007988 */ /* 0x0007e20008000c0c */
[----:B------:R-:W-:Y:S02]  /*2a30*/  F2FP.SATFINITE.E4M3.F32.PACK_AB_MERGE_C R91, R103, R102, RZ ;  /* 0x00000066675b723e */ /* 0x000fe400048070ff */
[----:B------:R-:W-:Y:S02]  /*2a40*/  F2FP.SATFINITE.E4M3.F32.PACK_AB_MERGE_C R95, R73, R72, R74 ;  /* 0x00000048495f723e */ /* 0x000fe4000480704a */
[----:B------:R-:W-:-:S02]  /*2a50*/  F2FP.SATFINITE.E4M3.F32.PACK_AB_MERGE_C R58, R59, R58, RZ ;  /* 0x0000003a3b3a723e */ /* 0x000fc400048070ff */
[----:B------:R-:W-:Y:S02]  /*2a60*/  F2FP.SATFINITE.E4M3.F32.PACK_AB_MERGE_C R62, R63, R62, RZ ;  /* 0x0000003e3f3e723e */ /* 0x000fe400048070ff */
[----:B------:R-:W-:Y:S02]  /*2a70*/  F2FP.SATFINITE.E4M3.F32.PACK_AB_MERGE_C R66, R67, R66, RZ ;  /* 0x000000424342723e */ /* 0x000fe400048070ff */
[----:B------:R-:W-:Y:S02]  /*2a80*/  LOP3.LUT R8, R0, 0x30, RZ, 0x3c, !PT ;  /* 0x0000003000087812 */ /* 0x000fe400078e3cff */
[----:B------:R-:W-:Y:S02]  /*2a90*/  F2FP.SATFINITE.E4M3.F32.PACK_AB_MERGE_C R6, R13, R12, R14 ;  /* 0x0000000c0d06723e */ /* 0x000fe4000480700e */
[----:B------:R-:W-:Y:S01]  /*2aa0*/  F2FP.SATFINITE.E4M3.F32.PACK_AB_MERGE_C R7, R17, R16, R7 ;  /* 0x000000101107723e */ /* 0x000fe20004807007 */
[----:B------:R3:W-:Y:S01]  /*2ab0*/  STS.128 [R8+UR12], R148 ;  /* 0x0000009408007988 */ /* 0x0007e20008000c0c */
[----:B------:R-:W-:-:S02]  /*2ac0*/  F2FP.SATFINITE.E4M3.F32.PACK_AB_MERGE_C R20, R21, R20, R22 ;  /* 0x000000141514723e */ /* 0x000fc40004807016 */
[C---:B------:R-:W-:Y:S01]  /*2ad0*/  LOP3.LUT R9, R0.reuse, 0x40, RZ, 0x3c, !PT ;  /* 0x0000004000097812 */ /* 0x040fe200078e3cff */
[----:B------:R3:W-:Y:S01]  /*2ae0*/  STS.128 [R8+UR12+0x4000], R92 ;  /* 0x0040005c08007988 */ /* 0x0007e20008000c0c */
[----:B------:R-:W-:Y:S02]  /*2af0*/  F2FP.SATFINITE.E4M3.F32.PACK_AB_MERGE_C R21, R25, R24, R26 ;  /* 0x000000181915723e */ /* 0x000fe4000480701a */
[----:B------:R-:W-:Y:S01]  /*2b00*/  F2FP.SATFINITE.E4M3.F32.PACK_AB_MERGE_C R22, R29, R28, R30 ;  /* 0x0000001c1d16723e */ /* 0x000fe2000480701e */
[----:B------:R3:W-:Y:S01]  /*2b10*/  STS.128 [R9+UR12], R104 ;  /* 0x0000006809007988 */ /* 0x0007e20008000c0c */
[----:B------:R-:W-:Y:S02]  /*2b20*/  F2FP.SATFINITE.E4M3.F32.PACK_AB_MERGE_C R23, R33, R32, R23 ;  /* 0x000000202117723e */ /* 0x000fe40004807017 */
[----:B------:R-:W-:Y:S01]  /*2b30*/  F2FP.SATFINITE.E4M3.F32.PACK_AB_MERGE_C R36, R37, R36, R38 ;  /* 0x000000242524723e */ /* 0x000fe20004807026 */
[----:B------:R3:W-:Y:S01]  /*2b40*/  STS.128 [R9+UR12+0x4000], R4 ;  /* 0x0040000409007988 */ /* 0x0007e20008000c0c */
[----:B------:R-:W-:-:S02]  /*2b50*/  LOP3.LUT R10, R0, 0x50, RZ, 0x3c, !PT ;  /* 0x00000050000a7812 */ /* 0x000fc400078e3cff */
[----:B------:R-:W-:Y:S02]  /*2b60*/  F2FP.SATFINITE.E4M3.F32.PACK_AB_MERGE_C R37, R41, R40, R42 ;  /* 0x000000282925723e */ /* 0x000fe4000480702a */
[----:B------:R-:W-:Y:S01]  /*2b70*/  F2FP.SATFINITE.E4M3.F32.PACK_AB_MERGE_C R38, R45, R44, R46 ;  /* 0x0000002c2d26723e */ /* 0x000fe2000480702e */
[----:B------:R3:W-:Y:S01]  /*2b80*/  STS.128 [R10+UR12], R108 ;  /* 0x0000006c0a007988 */ /* 0x0007e20008000c0c */
[----:B------:R-:W-:Y:S02]  /*2b90*/  F2FP.SATFINITE.E4M3.F32.PACK_AB_MERGE_C R39, R49, R48, R39 ;  /* 0x000000303127723e */ /* 0x000fe40004807027 */
[----:B------:R-:W-:Y:S01]  /*2ba0*/  F2FP.SATFINITE.E4M3.F32.PACK_AB_MERGE_C R52, R53, R52, R54 ;  /* 0x000000343534723e */ /* 0x000fe20004807036 */
[----:B------:R3:W-:Y:S01]  /*2bb0*/  STS.128 [R10+UR12+0x4000], R20 ;  /* 0x004000140a007988 */ /* 0x0007e20008000c0c */
[----:B------:R-:W-:Y:S02]  /*2bc0*/  LOP3.LUT R11, R0, 0x60, RZ, 0x3c, !PT ;  /* 0x00000060000b7812 */ /* 0x000fe400078e3cff */
[----:B------:R-:W-:-:S02]  /*2bd0*/  F2FP.SATFINITE.E4M3.F32.PACK_AB_MERGE_C R90, R97, R96, R98 ;  /* 0x00000060615a723e */ /* 0x000fc40004807062 */
[----:B------:R-:W-:Y:S01]  /*2be0*/  F2FP.SATFINITE.E4M3.F32.PACK_AB_MERGE_C R91, R101, R100, R91 ;  /* 0x00000064655b723e */ /* 0x000fe2000480705b */
[----:B------:R3:W-:Y:S01]  /*2bf0*/  STS.128 [R11+UR12], R112 ;  /* 0x000000700b007988 */ /* 0x0007e20008000c0c */
[----:B------:R-:W-:Y:S02]  /*2c00*/  F2FP.SATFINITE.E4M3.F32.PACK_AB_MERGE_C R53, R57, R56, R58 ;  /* 0x000000383935723e */ /* 0x000fe4000480703a */
[----:B------:R-:W-:Y:S01]  /*2c10*/  F2FP.SATFINITE.E4M3.F32.PACK_AB_MERGE_C R54, R61, R60, R62 ;  /* 0x0000003c3d36723e */ /* 0x000fe2000480703e */
[----:B------:R3:W-:Y:S01]  /*2c20*/  STS.128 [R11+UR12+0x4000], R36 ;  /* 0x004000240b007988 */ /* 0x0007e20008000c0c */
[----:B------:R-:W-:Y:S02]  /*2c30*/  F2FP.SATFINITE.E4M3.F32.PACK_AB_MERGE_C R55, R65, R64, R66 ;  /* 0x000000404137723e */ /* 0x000fe40004807042 */
[----:B--2---:R-:W-:-:S05]  /*2c40*/  LOP3.LUT R0, R0, 0x70, RZ, 0x3c, !PT ;  /* 0x0000007000007812 */ /* 0x004fca00078e3cff */
[----:B------:R3:W-:Y:S04]  /*2c50*/  STS.128 [R0+UR12], R88 ;  /* 0x0000005800007988 */ /* 0x0007e80008000c0c */
[----:B------:R3:W-:Y:S01]  /*2c60*/  STS.128 [R0+UR12+0x4000], R52 ;  /* 0x0040003400007988 */ /* 0x0007e20008000c0c */
[----:B------:R2:W-:Y:S06]  /*2c70*/  MEMBAR.ALL.CTA ;  /* 0x0000000000007992 */ /* 0x0005ec0000008000 */
[----:B--2---:R-:W2:Y:S02]  /*2c80*/  FENCE.VIEW.ASYNC.S ;  /* 0x00000000000073c6 */ /* 0x004ea40000000000 */
[----:B--2---:R-:W-:Y:S06]  /*2c90*/  BAR.SYNC.DEFER_BLOCKING 0x0 ;  /* 0x0000000000007b1d */ /* 0x004fec0000010000 */
[----:B------:R3:W-:Y:S01]  /*2ca0*/  @UP1 UTMASTG.2D [UR4], [UR14] ;  /* 0x000000040e0013b5 */ /* 0x0007e20008008000 */
[----:B------:R0:W-:Y:S01]  /*2cb0*/  UTMACMDFLUSH ;  /* 0x00000000000079b7 */ /* 0x0001e20000000000 */
[----:B------:R-:W-:-:S04]  /*2cc0*/  DEPBAR.LE SB0, 0x0 ;  /* 0x000080000000791a */ /* 0x000fc80000000000 */
[----:B------:R-:W-:Y:S08]  /*2cd0*/  BAR.SYNC.DEFER_BLOCKING 0x0 ;  /* 0x0000000000007b1d */ /* 0x000ff00000010000 */
[----:B------:R-:W-:Y:S06]  /*2ce0*/  BAR.SYNC.DEFER_BLOCKING 0x0 ;  /* 0x0000000000007b1d */ /* 0x000fec0000010000 */
[----:B---3--:R-:W-:Y:S05]  /*2cf0*/  @P2 BRA `(.L_x_67) ;  /* 0x0000000000a02947 */ /* 0x008fea0003800000 */
[----:B------:R-:W2:Y:S01]  /*2d00*/  S2UR UR5, SR_CgaCtaId ;  /* 0x00000000000579c3 */ /* 0x000ea20000008800 */
[----:B------:R-:W-:Y:S01]  /*2d10*/  NOP ;  /* 0x0000000000007918 */ /* 0x000fe20000000000 */
[----:B------:R-:W-:Y:S01]  /*2d20*/  UMOV UR4, 0x50 ;  /* 0x0000005000047882 */ /* 0x000fe20000000000 */
[----:B------:R-:W-:Y:S02]  /*2d30*/  IMAD.U32 R0, RZ, RZ, UR24 ;  /* 0x00000018ff007e24 */ /* 0x000fe4000f8e00ff */
[----:B------:R-:W-:Y:S02]  /*2d40*/  IMAD.MOV.U32 R3, RZ, RZ, 0xff ;  /* 0x000000ffff037424 */ /* 0x000fe400078e00ff */
[----:B------:R-:W-:Y:S01]  /*2d50*/  IMAD.MOV.U32 R7, RZ, RZ, 0x1 ;  /* 0x00000001ff077424 */ /* 0x000fe200078e00ff */
[----:B------:R-:W-:-:S04]  /*2d60*/  LOP3.LUT R0, R0, 0xffff, RZ, 0xc0, !PT ;  /* 0x0000ffff00007812 */ /* 0x000fc800078ec0ff */
[----:B------:R-:W-:-:S05]  /*2d70*/  SHF.R.U32.HI R0, RZ, 0x5, R0 ;  /* 0x00000005ff007819 */ /* 0x000fca0000011600 */
[----:B------:R-:W-:Y:S01]  /*2d80*/  VIADD R2, R0, 0x10 ;  /* 0x0000001000027836 */ /* 0x000fe20000000000 */
[----:B------:R-:W-:Y:S01]  /*2d90*/  SHF.L.U32 R0, R3, R0, RZ ;  /* 0x0000000003007219 */ /* 0x000fe200000006ff */
[----:B--2---:R-:W-:-:S03]  /*2da0*/  ULEA UR6, UR5, UR4, 0x18 ;  /* 0x0000000405067291 */ /* 0x004fc6000f8ec0ff */
[----:B------:R-:W-:-:S04]  /*2db0*/  SHF.L.U32 R3, R7, R2, RZ ;  /* 0x0000000207037219 */ /* 0x000fc800000006ff */
[----:B------:R-:W-:Y:S02]  /*2dc0*/  LOP3.LUT R0, R3, R0, RZ, 0xfc, !PT ;  /* 0x0000000003007212 */ /* 0x000fe400078efcff */
[----:B------:R-:W2:Y:S02]  /*2dd0*/  LDS R5, [UR6] ;  /* 0x00000006ff057984 */ /* 0x000ea40008000800 */
[C---:B------:R-:W-:Y:S02]  /*2de0*/  LOP3.LUT R2, R0.reuse, 0xffff, RZ, 0xc0, !PT ;  /* 0x0000ffff00027812 */ /* 0x040fe400078ec0ff */
[----:B--2---:R-:W-:-:S04]  /*2df0*/  LOP3.LUT R3, R0, 0xffff, R5, 0x80, !PT ;  /* 0x0000ffff00037812 */ /* 0x004fc800078e8005 */
[----:B------:R-:W-:-:S13]  /*2e00*/  ISETP.NE.AND P0, PT, R3, R2, PT ;  /* 0x000000020300720c */ /* 0x000fda0003f05270 */
[----:B------:R-:W-:Y:S05]  /*2e10*/  @P0 BRA `(.L_x_68) ;  /* 0x0000000000500947 */ /* 0x000fea0003800000 */
[----:B------:R-:W-:Y:S02]  /*2e20*/  SHF.R.U32.HI R5, RZ, 0x10, R5 ;  /* 0x00000010ff057819 */ /* 0x000fe40000011605 */
[----:B------:R-:W-:-:S04]  /*2e30*/  SHF.R.U32.HI R2, RZ, 0x10, R0 ;  /* 0x00000010ff027819 */ /* 0x000fc80000011600 */
[----:B------:R-:W-:-:S04]  /*2e40*/  LOP3.LUT R5, R5, R2, RZ, 0xc0, !PT ;  /* 0x0000000205057212 */ /* 0x000fc800078ec0ff */
[----:B------:R-:W-:-:S13]  /*2e50*/  ISETP.NE.AND P0, PT, R5, R2, PT ;  /* 0x000000020500720c */ /* 0x000fda0003f05270 */
[----:B------:R-:W-:Y:S05]  /*2e60*/  @P0 BRA `(.L_x_69) ;  /* 0x0000000000300947 */ /* 0x000fea0003800000 */
[----:B------:R-:W-:Y:S01]  /*2e70*/  R2UR UR4, R0 ;  /* 0x00000000000472ca */ /* 0x000fe200000e0000 */
[----:B------:R-:W-:Y:S01]  /*2e80*/  VOTEU.ANY UR5, UPT, PT ;  /* 0x0000000000057886 */ /* 0x000fe200038e0100 */
[----:B------:R-:W2:Y:S01]  /*2e90*/  S2R R0, SR_LANEID ;  /* 0x0000000000007919 */ /* 0x000ea20000000000 */
[----:B------:R-:W-:-:S10]  /*2ea0*/  UFLO.U32 UR5, UR5 ;  /* 0x00000005000572bd */ /* 0x000fd400080e0000 */
[----:B------:R-:W-:-:S06]  /*2eb0*/  ULOP3.LUT UR4, URZ, UR4, URZ, 0x33, !UPT ;  /* 0x00000004ff047292 */ /* 0x000fcc000f8e33ff */
[----:B------:R-:W-:-:S04]  /*2ec0*/  IMAD.U32 R2, RZ, RZ, UR4 ;  /* 0x00000004ff027e24 */ /* 0x000fc8000f8e00ff */
[----:B------:R-:W3:Y:S02]  /*2ed0*/  REDUX UR7, R2 ;  /* 0x00000000020773c4 */ /* 0x000ee40000000000 */
[----:B------:R4:W-:Y:S01]  /*2ee0*/  UTCATOMSWS.AND URZ, UR4 ;  /* 0x0000000400ff79e3 */ /* 0x0009e20008000000 */
[----:B--2---:R-:W-:Y:S01]  /*2ef0*/  ISETP.EQ.U32.AND P0, PT, R0, UR5, PT ;  /* 0x0000000500007c0c */ /* 0x004fe2000bf02070 */
[----:B---3--:R-:W-:-:S12]  /*2f00*/  IMAD.U32 R0, RZ, RZ, UR7 ;  /* 0x00000007ff007e24 */ /* 0x008fd8000f8e00ff */
[----:B------:R4:W-:Y:S01]  /*2f10*/  @P0 ATOMS.AND RZ, [UR6], R0 ;  /* 0x00000000ffff098c */ /* 0x0009e2000a800006 */
[----:B------:R-:W-:Y:S05]  /*2f20*/  BRA `(.L_x_67) ;  /* 0x0000000000147947 */ /* 0x000fea0003800000 */
.L_x_69:
[----:B------:R-:W-:-:S07]  /*2f30*/  MOV R2, 0x2f50 ;  /* 0x00002f5000027802 */ /* 0x000fce0000000f00 */
[----:B-1----:R-:W-:Y:S05]  /*2f40*/  CALL.REL.NOINC `($__internal_0_$__cuda_sm10x_tcgen05_guardrail_trap_col_being_dealloced_not_returned_by_alloc) ;  /* 0x0000000000447944 */ /* 0x002fea0003c00000 */
[----:B------:R-:W-:Y:S05]  /*2f50*/  BRA `(.L_x_67) ;  /* 0x0000000000087947 */ /* 0x000fea0003800000 */
.L_x_68:
[----:B------:R-:W-:-:S07]  /*2f60*/  MOV R2, 0x2f80 ;  /* 0x00002f8000027802 */ /* 0x000fce0000000f00 */
[----:B-1----:R-:W-:Y:S05]  /*2f70*/  CALL.REL.NOINC `($__internal_2_$__cuda_sm10x_tcgen05_guardrail_trap_unallocated_columns_being_dealloced) ;  /* 0x0000000000507944 */ /* 0x002fea0003c00000 */
.L_x_67:
[----:B------:R-:W-:Y:S01]  /*2f80*/  NOP ;  /* 0x0000000000007918 */ /* 0x000fe20000000000 */
[----:B----4-:R-:W-:Y:S05]  /*2f90*/  EXIT ;  /* 0x000000000000794d */ /* 0x010fea0003800000 */
.L_x_56:
[----:B------:R-:W2:Y:S02]  /*2fa0*/  SYNCS.PHASECHK.TRANS64.TRYWAIT P0, [UR12+0xc000], RZ ;  /* 0x00c000ffff0075a7 */ /* 0x000ea4000800110c */
[----:B--2---:R-:W-:Y:S05]  /*2fb0*/  @!P0 BRA `(.L_x_56) ;  /* 0xfffffffc00f88947 */ /* 0x004fea000383ffff */
[----:B------:R-:W-:Y:S05]  /*2fc0*/  BRA `(.L_x_70) ;  /* 0xffffffe8008c7947 */ /* 0x000fea000383ffff */
.L_x_58:
[----:B------:R-:W2:Y:S02]  /*2fd0*/  SYNCS.PHASECHK.TRANS64.TRYWAIT P1, [UR12+0xc010], RZ ;  /* 0x00c010ffff0075a7 */ /* 0x000ea4000802110c */
[----:B--2---:R-:W-:Y:S05]  /*2fe0*/  @!P1 BRA `(.L_x_58) ;  /* 0xfffffffc00f89947 */ /* 0x004fea000383ffff */
[----:B------:R-:W-:Y:S05]  /*2ff0*/  BRA `(.L_x_71) ;  /* 0xffffffec000c7947 */ /* 0x000fea000383ffff */
.L_x_59:
[----:B------:R-:W3:Y:S02]  /*3000*/  SYNCS.PHASECHK.TRANS64.TRYWAIT P0, [UR18+0xc000], R4 ;  /* 0x00c00004ff0075a7 */ /* 0x000ee40008001112 */
[----:B---3--:R-:W-:Y:S05]  /*3010*/  @!P0 BRA `(.L_x_59) ;  /* 0xfffffffc00f88947 */ /* 0x008fea000383ffff */
[----:B------:R-:W-:Y:S05]  /*3020*/  BRA `(.L_x_72) ;  /* 0xffffffec00947947 */ /* 0x000fea000383ffff */
.L_x_61:
[----:B------:R-:W3:Y:S02]  /*3030*/  SYNCS.PHASECHK.TRANS64.TRYWAIT P0, [UR18+0xc010], R4 ;  /* 0x00c01004ff0075a7 */ /* 0x000ee40008001112 */
[----:B---3--:R-:W-:Y:S05]  /*3040*/  @!P0 BRA `(.L_x_61) ;  /* 0xfffffffc00f88947 */ /* 0x008fea000383ffff */
[----:B------:R-:W-:Y:S05]  /*3050*/  BRA `(.L_x_73) ;  /* 0xfffffff000087947 */ /* 0x000fea000383ffff */
        .weak           $__internal_0_$__cuda_sm10x_tcgen05_guardrail_trap_col_being_dealloced_not_returned_by_alloc
        .type           $__internal_0_$__cuda_sm10x_tcgen05_guardrail_trap_col_being_dealloced_not_returned_by_alloc,@function
        .size           $__internal_0_$__cuda_sm10x_tcgen05_guardrail_trap_col_being_dealloced_not_returned_by_alloc,($__internal_1_$__cuda_sm10x_tcgen05_guardrail_trap_phase_invalid_during_alloc - $__internal_0_$__cuda_sm10x_tcgen05_guardrail_trap_col_being_dealloced_not_returned_by_alloc)
$__internal_0_$__cuda_sm10x_tcgen05_guardrail_trap_col_being_dealloced_not_returned_by_alloc:
[----:B------:R-:W-:Y:S05]  /*3060*/  BPT.TRAP 0x1 ;  /* 0x000000040000795c */ /* 0x000fea0000300000 */
[----:B------:R-:W-:-:S04]  /*3070*/  IMAD.MOV.U32 R3, RZ, RZ, 0x0 ;  /* 0x00000000ff037424 */ /* 0x000fc800078e00ff */
[----:B------:R-:W-:Y:S05]  /*3080*/  RET.REL.NODEC R2 `(gluon_tcgen05) ;  /* 0xffffffcc02dc7950 */ /* 0x000fea0003c3ffff */
        .weak           $__internal_1_$__cuda_sm10x_tcgen05_guardrail_trap_phase_invalid_during_alloc
        .type           $__internal_1_$__cuda_sm10x_tcgen05_guardrail_trap_phase_invalid_during_alloc,@function
        .size           $__internal_1_$__cuda_sm10x_tcgen05_guardrail_trap_phase_invalid_during_alloc,($__internal_2_$__cuda_sm10x_tcgen05_guardrail_trap_unallocated_columns_being_dealloced - $__internal_1_$__cuda_sm10x_tcgen05_guardrail_trap_phase_invalid_during_alloc)
$__internal_1_$__cuda_sm10x_tcgen05_guardrail_trap_phase_invalid_during_alloc:
[----:B------:R-:W-:Y:S05]  /*3090*/  BPT.TRAP 0x1 ;  /* 0x000000040000795c */ /* 0x000fea0000300000 */
[----:B------:R-:W-:-:S04]  /*30a0*/  IMAD.MOV.U32 R3, RZ, RZ, 0x0 ;  /* 0x00000000ff037424 */ /* 0x000fc800078e00ff */
[----:B------:R-:W-:Y:S05]  /*30b0*/  RET.REL.NODEC R2 `(gluon_tcgen05) ;  /* 0xffffffcc02d07950 */ /* 0x000fea0003c3ffff */
        .weak           $__internal_2_$__cuda_sm10x_tcgen05_guardrail_trap_unallocated_columns_being_dealloced
        .type           $__internal_2_$__cuda_sm10x_tcgen05_guardrail_trap_unallocated_columns_being_dealloced,@function
        .size           $__internal_2_$__cuda_sm10x_tcgen05_guardrail_trap_unallocated_columns_being_dealloced,(.L_x_77 - $__internal_2_$__cuda_sm10x_tcgen05_guardrail_trap_unallocated_columns_being_dealloced)
$__internal_2_$__cuda_sm10x_tcgen05_guardrail_trap_unallocated_columns_being_dealloced:
[----:B------:R-:W-:Y:S05]  /*30c0*/  BPT.TRAP 0x1 ;  /* 0x000000040000795c */ /* 0x000fea0000300000 */
[----:B------:R-:W-:-:S04]  /*30d0*/  IMAD.MOV.U32 R3, RZ, RZ, 0x0 ;  /* 0x00000000ff037424 */ /* 0x000fc800078e00ff */
[----:B------:R-:W-:Y:S05]  /*30e0*/  RET.REL.NODEC R2 `(gluon_tcgen05) ;  /* 0xffffffcc02c47950 */ /* 0x000fea0003c3ffff */
.L_x_74:
[----:B------:R-:W-:-:S00]  /*30f0*/  BRA `(.L_x_74) ;  /* 0xfffffffc00fc7947 */ /* 0x000fc0000383ffff */
[----:B------:R-:W-:-:S00]  /*3100*/  NOP ;  /* 0x0000000000007918 */ /* 0x000fc00000000000 */
[----:B------:R-:W-:-:S00]  /*3110*/  NOP ;  /* 0x0000000000007918 */ /* 0x000fc00000000000 */
[----:B------:R-:W-:-:S00]  /*3120*/  NOP ;  /* 0x0000000000007918 */ /* 0x000fc00000000000 */
[----:B------:R-:W-:-:S00]  /*3130*/  NOP ;  /* 0x0000000000007918 */ /* 0x000fc00000000000 */
[----:B------:R-:W-:-:S00]  /*3140*/  NOP ;  /* 0x0000000000007918 */ /* 0x000fc00000000000 */
[----:B------:R-:W-:-:S00]  /*3150*/  NOP ;  /* 0x0000000000007918 */ /* 0x000fc00000000000 */
[----:B------:R-:W-:-:S00]  /*3160*/  NOP ;  /* 0x0000000000007918 */ /* 0x000fc00000000000 */
[----:B------:R-:W-:-:S00]  /*3170*/  NOP ;  /* 0x0000000000007918 */ /* 0x000fc00000000000 */
.L_x_77:


//--------------------- .nv.shared.gluon_tcgen05  --------------------------
	.section	.nv.shared.gluon_tcgen05,"aw",@nobits
	.sectionflags	@""
	.align	16
	.zero		1024


//--------------------- .nv.shared.reserved.0     --------------------------
	.section	.nv.shared.reserved.0,"aw",@nobits
	.align	8
	.weak		__nv_reservedSMEM_offset_0_alias
	.size		__nv_reservedSMEM_offset_0_alias, 0, 64
	.other		__nv_reservedSMEM_offset_0_alias,@"STO_CUDA_RESERVED_SHARED STV_DEFAULT"
__nv_reservedSMEM_offset_0_alias:
	.zero		0
.nv.shared.reserved.0:
	.zero		64
	.weak		__nv_reservedSMEM_allocation_phase
	.type		__nv_reservedSMEM_allocation_phase,@object
	.size		__nv_reservedSMEM_allocation_phase,(.L_0 - __nv_reservedSMEM_allocation_phase)
__nv_reservedSMEM_allocation_phase:
	.zero		1
.L_0:
	.zero		7
	.weak		__nv_reservedSMEM_devtool_atexit_pc
	.type		__nv_reservedSMEM_devtool_atexit_pc,@object
	.size		__nv_reservedSMEM_devtool_atexit_pc,(__nv_reservedSMEM_allocation_mask - __nv_reservedSMEM_devtool_atexit_pc)
__nv_reservedSMEM_devtool_atexit_pc:
	.zero		8
	.weak		__nv_reservedSMEM_allocation_mask
	.type		__nv_reservedSMEM_allocation_mask,@object
	.size		__nv_reservedSMEM_allocation_mask,(.L_2 - __nv_reservedSMEM_allocation_mask)
__nv_reservedSMEM_allocation_mask:
	.zero		4
.L_2:


//--------------------- .nv.constant0.gluon_tcgen05 --------------------------
	.section	.nv.constant0.gluon_tcgen05,"a",@progbits
	.sectionflags	@""
	.align	4
.nv.constant0.gluon_tcgen05:
	.zero		976


//--------------------- SYMBOLS --------------------------

	.type		.nv.reservedSmem.offset0,@object
	.size		.nv.reservedSmem.offset0,0x4
	.type		.nv.reservedSmem.cap,@object
	.size		.nv.reservedSmem.cap,0x4
